//
// Generated by NVIDIA NVVM Compiler
//
// Compiler Build ID: CL-36424714
// Cuda compilation tools, release 13.0, V13.0.88
// Based on NVVM 20.0.0
//

.version 9.0
.target sm_100
.address_size 64

	// .globl	_Z35computeChebyshevDistanceNablaKernelPfS_S_jjf

.visible .entry _Z35computeChebyshevDistanceNablaKernelPfS_S_jjf(
	.param .u64 .ptr .align 1 _Z35computeChebyshevDistanceNablaKernelPfS_S_jjf_param_0,
	.param .u64 .ptr .align 1 _Z35computeChebyshevDistanceNablaKernelPfS_S_jjf_param_1,
	.param .u64 .ptr .align 1 _Z35computeChebyshevDistanceNablaKernelPfS_S_jjf_param_2,
	.param .u32 _Z35computeChebyshevDistanceNablaKernelPfS_S_jjf_param_3,
	.param .u32 _Z35computeChebyshevDistanceNablaKernelPfS_S_jjf_param_4,
	.param .f32 _Z35computeChebyshevDistanceNablaKernelPfS_S_jjf_param_5
)
{
	.reg .pred 	%p<11>;
	.reg .b32 	%r<75>;
	.reg .b32 	%f<183>;
	.reg .b64 	%rd<54>;
	.reg .b64 	%fd<63>;

	ld.param.u64 	%rd7, [_Z35computeChebyshevDistanceNablaKernelPfS_S_jjf_param_0];
	ld.param.u64 	%rd8, [_Z35computeChebyshevDistanceNablaKernelPfS_S_jjf_param_1];
	ld.param.u32 	%r45, [_Z35computeChebyshevDistanceNablaKernelPfS_S_jjf_param_3];
	ld.param.u32 	%r46, [_Z35computeChebyshevDistanceNablaKernelPfS_S_jjf_param_4];
	cvta.to.global.u64 	%rd1, %rd8;
	cvta.to.global.u64 	%rd2, %rd7;
	mov.u32 	%r47, %ctaid.x;
	mov.u32 	%r48, %ntid.x;
	mov.u32 	%r49, %tid.x;
	mad.lo.s32 	%r1, %r47, %r48, %r49;
	setp.ge.u32 	%p1, %r1, %r45;
	@%p1 bra 	$L__BB0_16;
	setp.eq.s32 	%p2, %r46, 0;
	mov.f32 	%f182, 0f3F800000;
	@%p2 bra 	$L__BB0_15;
	mul.wide.u32 	%rd9, %r1, 4;
	add.s64 	%rd10, %rd1, %rd9;
	ld.global.f32 	%f1, [%rd10];
	and.b32  	%r2, %r45, 7;
	and.b32  	%r3, %r45, -8;
	and.b32  	%r4, %r45, 1;
	neg.s32 	%r5, %r3;
	shl.b32 	%r6, %r46, 3;
	mul.lo.s32 	%r7, %r46, 7;
	mul.lo.s32 	%r8, %r46, 6;
	mul.lo.s32 	%r9, %r46, 5;
	shl.b32 	%r10, %r46, 2;
	mul.lo.s32 	%r11, %r46, 3;
	shl.b32 	%r12, %r46, 1;
	mov.f32 	%f182, 0f3F800000;
	mov.b32 	%r62, 0;
	add.s64 	%rd3, %rd1, 16;
$L__BB0_3:
	setp.lt.u32 	%p3, %r45, 8;
	mad.lo.s32 	%r52, %r46, %r1, %r62;
	mul.wide.u32 	%rd11, %r52, 4;
	add.s64 	%rd12, %rd2, %rd11;
	ld.global.f32 	%f22, [%rd12];
	sub.f32 	%f23, %f22, %f1;
	cvt.f64.f32 	%fd1, %f23;
	max.f64 	%fd2, %fd1, 0d0000000000000000;
	cvt.rn.f32.f64 	%f3, %fd2;
	mov.f32 	%f181, 0f00000000;
	mov.b32 	%r73, 0;
	@%p3 bra 	$L__BB0_6;
	add.s32 	%r69, %r7, %r62;
	add.s32 	%r68, %r8, %r62;
	add.s32 	%r67, %r9, %r62;
	add.s32 	%r66, %r10, %r62;
	add.s32 	%r65, %r11, %r62;
	add.s32 	%r64, %r12, %r62;
	add.s32 	%r63, %r46, %r62;
	mov.f32 	%f181, 0f00000000;
	mov.u64 	%rd53, %rd3;
	mov.u32 	%r70, %r62;
	mov.u32 	%r71, %r5;
$L__BB0_5:
	.pragma "nounroll";
	mul.wide.u32 	%rd13, %r70, 4;
	add.s64 	%rd14, %rd2, %rd13;
	ld.global.f32 	%f25, [%rd14];
	ld.global.f32 	%f26, [%rd53+-16];
	max.f32 	%f27, %f181, %f3;
	sub.f32 	%f28, %f26, %f1;
	mul.f32 	%f29, %f28, 0f3F000000;
	cvt.f64.f32 	%fd3, %f29;
	max.f64 	%fd4, %fd3, 0d0000000000000000;
	cvt.rn.f32.f64 	%f30, %fd4;
	sub.f32 	%f31, %f26, %f25;
	cvt.f64.f32 	%fd5, %f31;
	max.f64 	%fd6, %fd5, 0d0000000000000000;
	cvt.rn.f32.f64 	%f32, %fd6;
	min.f32 	%f33, %f30, %f32;
	max.f32 	%f34, %f27, %f33;
	mul.wide.u32 	%rd15, %r63, 4;
	add.s64 	%rd16, %rd2, %rd15;
	ld.global.f32 	%f35, [%rd16];
	ld.global.f32 	%f36, [%rd53+-12];
	max.f32 	%f37, %f34, %f3;
	sub.f32 	%f38, %f36, %f1;
	mul.f32 	%f39, %f38, 0f3F000000;
	cvt.f64.f32 	%fd7, %f39;
	max.f64 	%fd8, %fd7, 0d0000000000000000;
	cvt.rn.f32.f64 	%f40, %fd8;
	sub.f32 	%f41, %f36, %f35;
	cvt.f64.f32 	%fd9, %f41;
	max.f64 	%fd10, %fd9, 0d0000000000000000;
	cvt.rn.f32.f64 	%f42, %fd10;
	min.f32 	%f43, %f40, %f42;
	max.f32 	%f44, %f37, %f43;
	mul.wide.u32 	%rd17, %r64, 4;
	add.s64 	%rd18, %rd2, %rd17;
	ld.global.f32 	%f45, [%rd18];
	ld.global.f32 	%f46, [%rd53+-8];
	max.f32 	%f47, %f44, %f3;
	sub.f32 	%f48, %f46, %f1;
	mul.f32 	%f49, %f48, 0f3F000000;
	cvt.f64.f32 	%fd11, %f49;
	max.f64 	%fd12, %fd11, 0d0000000000000000;
	cvt.rn.f32.f64 	%f50, %fd12;
	sub.f32 	%f51, %f46, %f45;
	cvt.f64.f32 	%fd13, %f51;
	max.f64 	%fd14, %fd13, 0d0000000000000000;
	cvt.rn.f32.f64 	%f52, %fd14;
	min.f32 	%f53, %f50, %f52;
	max.f32 	%f54, %f47, %f53;
	mul.wide.u32 	%rd19, %r65, 4;
	add.s64 	%rd20, %rd2, %rd19;
	ld.global.f32 	%f55, [%rd20];
	ld.global.f32 	%f56, [%rd53+-4];
	max.f32 	%f57, %f54, %f3;
	sub.f32 	%f58, %f56, %f1;
	mul.f32 	%f59, %f58, 0f3F000000;
	cvt.f64.f32 	%fd15, %f59;
	max.f64 	%fd16, %fd15, 0d0000000000000000;
	cvt.rn.f32.f64 	%f60, %fd16;
	sub.f32 	%f61, %f56, %f55;
	cvt.f64.f32 	%fd17, %f61;
	max.f64 	%fd18, %fd17, 0d0000000000000000;
	cvt.rn.f32.f64 	%f62, %fd18;
	min.f32 	%f63, %f60, %f62;
	max.f32 	%f64, %f57, %f63;
	mul.wide.u32 	%rd21, %r66, 4;
	add.s64 	%rd22, %rd2, %rd21;
	ld.global.f32 	%f65, [%rd22];
	ld.global.f32 	%f66, [%rd53];
	max.f32 	%f67, %f64, %f3;
	sub.f32 	%f68, %f66, %f1;
	mul.f32 	%f69, %f68, 0f3F000000;
	cvt.f64.f32 	%fd19, %f69;
	max.f64 	%fd20, %fd19, 0d0000000000000000;
	cvt.rn.f32.f64 	%f70, %fd20;
	sub.f32 	%f71, %f66, %f65;
	cvt.f64.f32 	%fd21, %f71;
	max.f64 	%fd22, %fd21, 0d0000000000000000;
	cvt.rn.f32.f64 	%f72, %fd22;
	min.f32 	%f73, %f70, %f72;
	max.f32 	%f74, %f67, %f73;
	mul.wide.u32 	%rd23, %r67, 4;
	add.s64 	%rd24, %rd2, %rd23;
	ld.global.f32 	%f75, [%rd24];
	ld.global.f32 	%f76, [%rd53+4];
	max.f32 	%f77, %f74, %f3;
	sub.f32 	%f78, %f76, %f1;
	mul.f32 	%f79, %f78, 0f3F000000;
	cvt.f64.f32 	%fd23, %f79;
	max.f64 	%fd24, %fd23, 0d0000000000000000;
	cvt.rn.f32.f64 	%f80, %fd24;
	sub.f32 	%f81, %f76, %f75;
	cvt.f64.f32 	%fd25, %f81;
	max.f64 	%fd26, %fd25, 0d0000000000000000;
	cvt.rn.f32.f64 	%f82, %fd26;
	min.f32 	%f83, %f80, %f82;
	max.f32 	%f84, %f77, %f83;
	mul.wide.u32 	%rd25, %r68, 4;
	add.s64 	%rd26, %rd2, %rd25;
	ld.global.f32 	%f85, [%rd26];
	ld.global.f32 	%f86, [%rd53+8];
	max.f32 	%f87, %f84, %f3;
	sub.f32 	%f88, %f86, %f1;
	mul.f32 	%f89, %f88, 0f3F000000;
	cvt.f64.f32 	%fd27, %f89;
	max.f64 	%fd28, %fd27, 0d0000000000000000;
	cvt.rn.f32.f64 	%f90, %fd28;
	sub.f32 	%f91, %f86, %f85;
	cvt.f64.f32 	%fd29, %f91;
	max.f64 	%fd30, %fd29, 0d0000000000000000;
	cvt.rn.f32.f64 	%f92, %fd30;
	min.f32 	%f93, %f90, %f92;
	max.f32 	%f94, %f87, %f93;
	mul.wide.u32 	%rd27, %r69, 4;
	add.s64 	%rd28, %rd2, %rd27;
	ld.global.f32 	%f95, [%rd28];
	ld.global.f32 	%f96, [%rd53+12];
	max.f32 	%f97, %f94, %f3;
	sub.f32 	%f98, %f96, %f1;
	mul.f32 	%f99, %f98, 0f3F000000;
	cvt.f64.f32 	%fd31, %f99;
	max.f64 	%fd32, %fd31, 0d0000000000000000;
	cvt.rn.f32.f64 	%f100, %fd32;
	sub.f32 	%f101, %f96, %f95;
	cvt.f64.f32 	%fd33, %f101;
	max.f64 	%fd34, %fd33, 0d0000000000000000;
	cvt.rn.f32.f64 	%f102, %fd34;
	min.f32 	%f103, %f100, %f102;
	max.f32 	%f181, %f97, %f103;
	add.s32 	%r71, %r71, 8;
	add.s32 	%r70, %r70, %r6;
	add.s32 	%r69, %r69, %r6;
	add.s32 	%r68, %r68, %r6;
	add.s32 	%r67, %r67, %r6;
	add.s32 	%r66, %r66, %r6;
	add.s32 	%r65, %r65, %r6;
	add.s32 	%r64, %r64, %r6;
	add.s64 	%rd53, %rd53, 32;
	add.s32 	%r63, %r63, %r6;
	setp.ne.s32 	%p4, %r71, 0;
	mov.u32 	%r73, %r3;
	@%p4 bra 	$L__BB0_5;
$L__BB0_6:
	setp.eq.s32 	%p5, %r2, 0;
	@%p5 bra 	$L__BB0_14;
	add.s32 	%r53, %r2, -1;
	setp.lt.u32 	%p6, %r53, 3;
	@%p6 bra 	$L__BB0_9;
	mad.lo.s32 	%r54, %r73, %r46, %r62;
	mul.wide.u32 	%rd29, %r54, 4;
	add.s64 	%rd30, %rd2, %rd29;
	ld.global.f32 	%f105, [%rd30];
	mul.wide.u32 	%rd31, %r73, 4;
	add.s64 	%rd32, %rd1, %rd31;
	ld.global.f32 	%f106, [%rd32];
	max.f32 	%f107, %f181, %f3;
	sub.f32 	%f108, %f106, %f1;
	mul.f32 	%f109, %f108, 0f3F000000;
	cvt.f64.f32 	%fd35, %f109;
	max.f64 	%fd36, %fd35, 0d0000000000000000;
	cvt.rn.f32.f64 	%f110, %fd36;
	sub.f32 	%f111, %f106, %f105;
	cvt.f64.f32 	%fd37, %f111;
	max.f64 	%fd38, %fd37, 0d0000000000000000;
	cvt.rn.f32.f64 	%f112, %fd38;
	min.f32 	%f113, %f110, %f112;
	max.f32 	%f114, %f107, %f113;
	add.s32 	%r55, %r54, %r46;
	mul.wide.u32 	%rd33, %r55, 4;
	add.s64 	%rd34, %rd2, %rd33;
	ld.global.f32 	%f115, [%rd34];
	ld.global.f32 	%f116, [%rd32+4];
	max.f32 	%f117, %f114, %f3;
	sub.f32 	%f118, %f116, %f1;
	mul.f32 	%f119, %f118, 0f3F000000;
	cvt.f64.f32 	%fd39, %f119;
	max.f64 	%fd40, %fd39, 0d0000000000000000;
	cvt.rn.f32.f64 	%f120, %fd40;
	sub.f32 	%f121, %f116, %f115;
	cvt.f64.f32 	%fd41, %f121;
	max.f64 	%fd42, %fd41, 0d0000000000000000;
	cvt.rn.f32.f64 	%f122, %fd42;
	min.f32 	%f123, %f120, %f122;
	max.f32 	%f124, %f117, %f123;
	add.s32 	%r56, %r55, %r46;
	mul.wide.u32 	%rd35, %r56, 4;
	add.s64 	%rd36, %rd2, %rd35;
	ld.global.f32 	%f125, [%rd36];
	ld.global.f32 	%f126, [%rd32+8];
	max.f32 	%f127, %f124, %f3;
	sub.f32 	%f128, %f126, %f1;
	mul.f32 	%f129, %f128, 0f3F000000;
	cvt.f64.f32 	%fd43, %f129;
	max.f64 	%fd44, %fd43, 0d0000000000000000;
	cvt.rn.f32.f64 	%f130, %fd44;
	sub.f32 	%f131, %f126, %f125;
	cvt.f64.f32 	%fd45, %f131;
	max.f64 	%fd46, %fd45, 0d0000000000000000;
	cvt.rn.f32.f64 	%f132, %fd46;
	min.f32 	%f133, %f130, %f132;
	max.f32 	%f134, %f127, %f133;
	add.s32 	%r57, %r56, %r46;
	mul.wide.u32 	%rd37, %r57, 4;
	add.s64 	%rd38, %rd2, %rd37;
	ld.global.f32 	%f135, [%rd38];
	ld.global.f32 	%f136, [%rd32+12];
	max.f32 	%f137, %f134, %f3;
	sub.f32 	%f138, %f136, %f1;
	mul.f32 	%f139, %f138, 0f3F000000;
	cvt.f64.f32 	%fd47, %f139;
	max.f64 	%fd48, %fd47, 0d0000000000000000;
	cvt.rn.f32.f64 	%f140, %fd48;
	sub.f32 	%f141, %f136, %f135;
	cvt.f64.f32 	%fd49, %f141;
	max.f64 	%fd50, %fd49, 0d0000000000000000;
	cvt.rn.f32.f64 	%f142, %fd50;
	min.f32 	%f143, %f140, %f142;
	max.f32 	%f181, %f137, %f143;
	add.s32 	%r73, %r73, 4;
$L__BB0_9:
	and.b32  	%r58, %r45, 3;
	setp.eq.s32 	%p7, %r58, 0;
	@%p7 bra 	$L__BB0_14;
	setp.eq.s32 	%p8, %r58, 1;
	@%p8 bra 	$L__BB0_12;
	mad.lo.s32 	%r59, %r73, %r46, %r62;
	mul.wide.u32 	%rd39, %r59, 4;
	add.s64 	%rd40, %rd2, %rd39;
	ld.global.f32 	%f145, [%rd40];
	mul.wide.u32 	%rd41, %r73, 4;
	add.s64 	%rd42, %rd1, %rd41;
	ld.global.f32 	%f146, [%rd42];
	max.f32 	%f147, %f181, %f3;
	sub.f32 	%f148, %f146, %f1;
	mul.f32 	%f149, %f148, 0f3F000000;
	cvt.f64.f32 	%fd51, %f149;
	max.f64 	%fd52, %fd51, 0d0000000000000000;
	cvt.rn.f32.f64 	%f150, %fd52;
	sub.f32 	%f151, %f146, %f145;
	cvt.f64.f32 	%fd53, %f151;
	max.f64 	%fd54, %fd53, 0d0000000000000000;
	cvt.rn.f32.f64 	%f152, %fd54;
	min.f32 	%f153, %f150, %f152;
	max.f32 	%f154, %f147, %f153;
	add.s32 	%r60, %r59, %r46;
	mul.wide.u32 	%rd43, %r60, 4;
	add.s64 	%rd44, %rd2, %rd43;
	ld.global.f32 	%f155, [%rd44];
	ld.global.f32 	%f156, [%rd42+4];
	max.f32 	%f157, %f154, %f3;
	sub.f32 	%f158, %f156, %f1;
	mul.f32 	%f159, %f158, 0f3F000000;
	cvt.f64.f32 	%fd55, %f159;
	max.f64 	%fd56, %fd55, 0d0000000000000000;
	cvt.rn.f32.f64 	%f160, %fd56;
	sub.f32 	%f161, %f156, %f155;
	cvt.f64.f32 	%fd57, %f161;
	max.f64 	%fd58, %fd57, 0d0000000000000000;
	cvt.rn.f32.f64 	%f162, %fd58;
	min.f32 	%f163, %f160, %f162;
	max.f32 	%f181, %f157, %f163;
	add.s32 	%r73, %r73, 2;
$L__BB0_12:
	setp.eq.s32 	%p9, %r4, 0;
	@%p9 bra 	$L__BB0_14;
	mad.lo.s32 	%r61, %r73, %r46, %r62;
	mul.wide.u32 	%rd45, %r61, 4;
	add.s64 	%rd46, %rd2, %rd45;
	ld.global.f32 	%f164, [%rd46];
	mul.wide.u32 	%rd47, %r73, 4;
	add.s64 	%rd48, %rd1, %rd47;
	ld.global.f32 	%f165, [%rd48];
	max.f32 	%f166, %f181, %f3;
	sub.f32 	%f167, %f165, %f1;
	mul.f32 	%f168, %f167, 0f3F000000;
	cvt.f64.f32 	%fd59, %f168;
	max.f64 	%fd60, %fd59, 0d0000000000000000;
	cvt.rn.f32.f64 	%f169, %fd60;
	sub.f32 	%f170, %f165, %f164;
	cvt.f64.f32 	%fd61, %f170;
	max.f64 	%fd62, %fd61, 0d0000000000000000;
	cvt.rn.f32.f64 	%f171, %fd62;
	min.f32 	%f172, %f169, %f171;
	max.f32 	%f181, %f166, %f172;
$L__BB0_14:
	min.f32 	%f182, %f182, %f181;
	add.s32 	%r62, %r62, 1;
	setp.ne.s32 	%p10, %r62, %r46;
	@%p10 bra 	$L__BB0_3;
$L__BB0_15:
	ld.param.u64 	%rd52, [_Z35computeChebyshevDistanceNablaKernelPfS_S_jjf_param_2];
	cvta.to.global.u64 	%rd49, %rd52;
	mul.wide.u32 	%rd50, %r1, 4;
	add.s64 	%rd51, %rd49, %rd50;
	st.global.f32 	[%rd51], %f182;
$L__BB0_16:
	ret;

}


// ===== COMPILED SASS (sm_100) =====

	.target	sm_100

	.elftype	@"ET_EXEC"


//--------------------- .note.nv.tkinfo           --------------------------
	.section	.note.nv.tkinfo,"",@"SHT_NOTE"
	.sectionflags	@"SHF_NOTE_NV_TKINFO"
	.tkinfo
        /*0018*/ 	.word	0x00000002
        /*0030*/ 	.string	""
        /*0030*/ 	.string	"ptxas"
        /*0030*/ 	.string	"Cuda compilation tools, release 13.0, V13.0.88"
        /*0030*/ 	.string	"Build cuda_13.0.r13.0/compiler.36424714_0"
        /*0030*/ 	.string	"-arch sm_100 -m 64 "



//--------------------- .note.nv.cuinfo           --------------------------
	.section	.note.nv.cuinfo,"",@"SHT_NOTE"
	.sectionflags	@"SHF_NOTE_NV_CUINFO"
        /*0018*/ 	.short	0x0002
        /*001a*/ 	.short	0x0064
        /*001c*/ 	.short	0x0082
	.zero		2


//--------------------- .nv.info                  --------------------------
	.section	.nv.info,"",@"SHT_CUDA_INFO"
	.align	4


	//----- nvinfo : EIATTR_REGCOUNT
	.align		4
        /*0000*/ 	.byte	0x04, 0x2f
        /*0002*/ 	.short	(.L_1 - .L_0)
	.align		4
.L_0:
        /*0004*/ 	.word	index@(_Z35computeChebyshevDistanceNablaKernelPfS_S_jjf)
        /*0008*/ 	.word	0x00000020


	//----- nvinfo : EIATTR_FRAME_SIZE
	.align		4
.L_1:
        /*000c*/ 	.byte	0x04, 0x11
        /*000e*/ 	.short	(.L_3 - .L_2)
	.align		4
.L_2:
        /*0010*/ 	.word	index@(_Z35computeChebyshevDistanceNablaKernelPfS_S_jjf)
        /*0014*/ 	.word	0x00000000


	//----- nvinfo : EIATTR_MIN_STACK_SIZE
	.align		4
.L_3:
        /*0018*/ 	.byte	0x04, 0x12
        /*001a*/ 	.short	(.L_5 - .L_4)
	.align		4
.L_4:
        /*001c*/ 	.word	index@(_Z35computeChebyshevDistanceNablaKernelPfS_S_jjf)
        /*0020*/ 	.word	0x00000000
.L_5:


//--------------------- .nv.compat                --------------------------
	.section	.nv.compat,"",@"SHT_CUDA_COMPAT_INFO"
	.align	4
        /*0000*/ 	.byte	0x02, 0x09, 0x00, 0x00, 0x02, 0x02, 0x01, 0x00, 0x02, 0x05, 0x05, 0x00, 0x03, 0x07, 0x01, 0x01
        /*0010*/ 	.byte	0x02, 0x03, 0x00, 0x00, 0x02, 0x06, 0x01, 0x00, 0x04, 0x0b, 0x08, 0x00, 0x01, 0x00, 0x00, 0x00
        /*0020*/ 	.byte	0x00, 0x00, 0x00, 0x00


//--------------------- .nv.info._Z35computeChebyshevDistanceNablaKernelPfS_S_jjf --------------------------
	.section	.nv.info._Z35computeChebyshevDistanceNablaKernelPfS_S_jjf,"",@"SHT_CUDA_INFO"
	.sectionflags	@""
	.align	4


	//----- nvinfo : EIATTR_CUDA_API_VERSION
	.align		4
        /*0000*/ 	.byte	0x04, 0x37
        /*0002*/ 	.short	(.L_7 - .L_6)
.L_6:
        /*0004*/ 	.word	0x00000082


	//----- nvinfo : EIATTR_KPARAM_INFO
	.align		4
.L_7:
        /*0008*/ 	.byte	0x04, 0x17
        /*000a*/ 	.short	(.L_9 - .L_8)
.L_8:
        /*000c*/ 	.word	0x00000000
        /*0010*/ 	.short	0x0005
        /*0012*/ 	.short	0x0020
        /*0014*/ 	.byte	0x00, 0xf0, 0x11, 0x00


	//----- nvinfo : EIATTR_KPARAM_INFO
	.align		4
.L_9:
        /*0018*/ 	.byte	0x04, 0x17
        /*001a*/ 	.short	(.L_11 - .L_10)
.L_10:
        /*001c*/ 	.word	0x00000000
        /*0020*/ 	.short	0x0004
        /*0022*/ 	.short	0x001c
        /*0024*/ 	.byte	0x00, 0xf0, 0x11, 0x00


	//----- nvinfo : EIATTR_KPARAM_INFO
	.align		4
.L_11:
        /*0028*/ 	.byte	0x04, 0x17
        /*002a*/ 	.short	(.L_13 - .L_12)
.L_12:
        /*002c*/ 	.word	0x00000000
        /*0030*/ 	.short	0x0003
        /*0032*/ 	.short	0x0018
        /*0034*/ 	.byte	0x00, 0xf0, 0x11, 0x00


	//----- nvinfo : EIATTR_KPARAM_INFO
	.align		4
.L_13:
        /*0038*/ 	.byte	0x04, 0x17
        /*003a*/ 	.short	(.L_15 - .L_14)
.L_14:
        /*003c*/ 	.word	0x00000000
        /*0040*/ 	.short	0x0002
        /*0042*/ 	.short	0x0010
        /*0044*/ 	.byte	0x00, 0xf5, 0x21, 0x00


	//----- nvinfo : EIATTR_KPARAM_INFO
	.align		4
.L_15:
        /*0048*/ 	.byte	0x04, 0x17
        /*004a*/ 	.short	(.L_17 - .L_16)
.L_16:
        /*004c*/ 	.word	0x00000000
        /*0050*/ 	.short	0x0001
        /*0052*/ 	.short	0x0008
        /*0054*/ 	.byte	0x00, 0xf5, 0x21, 0x00


	//----- nvinfo : EIATTR_KPARAM_INFO
	.align		4
.L_17:
        /*0058*/ 	.byte	0x04, 0x17
        /*005a*/ 	.short	(.L_19 - .L_18)
.L_18:
        /*005c*/ 	.word	0x00000000
        /*0060*/ 	.short	0x0000
        /*0062*/ 	.short	0x0000
        /*0064*/ 	.byte	0x00, 0xf5, 0x21, 0x00


	//----- nvinfo : EIATTR_SPARSE_MMA_MASK
	.align		4
.L_19:
        /*0068*/ 	.byte	0x03, 0x50
        /*006a*/ 	.short	0x0000


	//----- nvinfo : EIATTR_MAXREG_COUNT
	.align		4
        /*006c*/ 	.byte	0x03, 0x1b
        /*006e*/ 	.short	0x00ff


	//----- nvinfo : EIATTR_MERCURY_ISA_VERSION
	.align		4
        /*0070*/ 	.byte	0x03, 0x5f
        /*0072*/ 	.short	0x0101


	//----- nvinfo : EIATTR_VRC_CTA_INIT_COUNT
	.align		4
        /*0074*/ 	.byte	0x02, 0x4a
	.zero		1
	.zero		1


	//----- nvinfo : EIATTR_EXIT_INSTR_OFFSETS
	.align		4
        /*0078*/ 	.byte	0x04, 0x1c
        /*007a*/ 	.short	(.L_21 - .L_20)


	//   ....[0]....
.L_20:
        /*007c*/ 	.word	0x00000070


	//   ....[1]....
        /*0080*/ 	.word	0x000020a0


	//----- nvinfo : EIATTR_CBANK_PARAM_SIZE
	.align		4
.L_21:
        /*0084*/ 	.byte	0x03, 0x19
        /*0086*/ 	.short	0x0024


	//----- nvinfo : EIATTR_PARAM_CBANK
	.align		4
        /*0088*/ 	.byte	0x04, 0x0a
        /*008a*/ 	.short	(.L_23 - .L_22)
	.align		4
.L_22:
        /*008c*/ 	.word	index@(.nv.constant0._Z35computeChebyshevDistanceNablaKernelPfS_S_jjf)
        /*0090*/ 	.short	0x0380
        /*0092*/ 	.short	0x0024


	//----- nvinfo : EIATTR_SW_WAR
	.align		4
.L_23:
        /*0094*/ 	.byte	0x04, 0x36
        /*0096*/ 	.short	(.L_25 - .L_24)
.L_24:
        /*0098*/ 	.word	0x00000008
.L_25:


//--------------------- .nv.callgraph             --------------------------
	.section	.nv.callgraph,"",@"SHT_CUDA_CALLGRAPH"
	.align	4
	.sectionentsize	8
	.align		4
        /*0000*/ 	.word	0x00000000
	.align		4
        /*0004*/ 	.word	0xffffffff
	.align		4
        /*0008*/ 	.word	0x00000000
	.align		4
        /*000c*/ 	.word	0xfffffffe
	.align		4
        /*0010*/ 	.word	0x00000000
	.align		4
        /*0014*/ 	.word	0xfffffffd
	.align		4
        /*0018*/ 	.word	0x00000000
	.align		4
        /*001c*/ 	.word	0xfffffffc


//--------------------- .text._Z35computeChebyshevDistanceNablaKernelPfS_S_jjf --------------------------
	.section	.text._Z35computeChebyshevDistanceNablaKernelPfS_S_jjf,"ax",@progbits
	.align	128
        .global         _Z35computeChebyshevDistanceNablaKernelPfS_S_jjf
        .type           _Z35computeChebyshevDistanceNablaKernelPfS_S_jjf,@function
        .size           _Z35computeChebyshevDistanceNablaKernelPfS_S_jjf,(.L_x_8 - _Z35computeChebyshevDistanceNablaKernelPfS_S_jjf)
        .other          _Z35computeChebyshevDistanceNablaKernelPfS_S_jjf,@"STO_CUDA_ENTRY STV_DEFAULT"
_Z35computeChebyshevDistanceNablaKernelPfS_S_jjf:
.text._Z35computeChebyshevDistanceNablaKernelPfS_S_jjf:
[----:B------:R-:W-:Y:S01]  /*0000*/  LDC R1, c[0x0][0x37c] ;  /* 0x0000df00ff017b82 */ /* 0x000fe20000000800 */
[----:B------:R-:W0:Y:S07]  /*0010*/  S2R R3, SR_TID.X ;  /* 0x0000000000037919 */ /* 0x000e2e0000002100 */
[----:B------:R-:W0:Y:S01]  /*0020*/  S2UR UR4, SR_CTAID.X ;  /* 0x00000000000479c3 */ /* 0x000e220000002500 */
[----:B------:R-:W1:Y:S07]  /*0030*/  LDCU UR12, c[0x0][0x398] ;  /* 0x00007300ff0c77ac */ /* 0x000e6e0008000800 */
[----:B------:R-:W0:Y:S02]  /*0040*/  LDC R0, c[0x0][0x360] ;  /* 0x0000d800ff007b82 */ /* 0x000e240000000800 */
[----:B0-----:R-:W-:-:S05]  /*0050*/  IMAD R0, R0, UR4, R3 ;  /* 0x0000000400007c24 */ /* 0x001fca000f8e0203 */
[----:B-1----:R-:W-:-:S13]  /*0060*/  ISETP.GE.U32.AND P0, PT, R0, UR12, PT ;  /* 0x0000000c00007c0c */ /* 0x002fda000bf06070 */
[----:B------:R-:W-:Y:S05]  /*0070*/  @P0 EXIT ;  /* 0x000000000000094d */ /* 0x000fea0003800000 */
[----:B------:R-:W0:Y:S01]  /*0080*/  LDCU UR4, c[0x0][0x39c] ;  /* 0x00007380ff0477ac */ /* 0x000e220008000800 */
[----:B------:R-:W-:Y:S01]  /*0090*/  IMAD.MOV.U32 R2, RZ, RZ, 0x3f800000 ;  /* 0x3f800000ff027424 */ /* 0x000fe200078e00ff */
[----:B------:R-:W1:Y:S01]  /*00a0*/  LDCU.64 UR10, c[0x0][0x358] ;  /* 0x00006b00ff0a77ac */ /* 0x000e620008000a00 */
[----:B0-----:R-:W-:-:S09]  /*00b0*/  UISETP.NE.AND UP0, UPT, UR4, URZ, UPT ;  /* 0x000000ff0400728c */ /* 0x001fd2000bf05270 */
[----:B-1----:R-:W-:Y:S05]  /*00c0*/  BRA.U !UP0, `(.L_x_0) ;  /* 0x0000001d08e87547 */ /* 0x002fea000b800000 */
[----:B------:R-:W0:Y:S01]  /*00d0*/  LDC.64 R6, c[0x0][0x388] ;  /* 0x0000e200ff067b82 */ /* 0x000e220000000a00 */
[----:B------:R-:W1:Y:S01]  /*00e0*/  LDCU.64 UR6, c[0x0][0x388] ;  /* 0x00007100ff0677ac */ /* 0x000e620008000a00 */
[----:B0-----:R-:W-:-:S05]  /*00f0*/  IMAD.WIDE.U32 R6, R0, 0x4, R6 ;  /* 0x0000000400067825 */ /* 0x001fca00078e0006 */
[----:B------:R0:W5:Y:S01]  /*0100*/  LDG.E R3, desc[UR10][R6.64] ;  /* 0x0000000a06037981 */ /* 0x000162000c1e1900 */
[----:B-1----:R-:W-:Y:S01]  /*0110*/  UIADD3 UR5, UP0, UPT, UR6, 0x10, URZ ;  /* 0x0000001006057890 */ /* 0x002fe2000ff1e0ff */
[----:B------:R-:W-:Y:S01]  /*0120*/  IMAD.MOV.U32 R2, RZ, RZ, 0x3f800000 ;  /* 0x3f800000ff027424 */ /* 0x000fe200078e00ff */
[----:B------:R-:W-:Y:S01]  /*0130*/  ULOP3.LUT UR9, UR12, 0xfffffff8, URZ, 0xc0, !UPT ;  /* 0xfffffff80c097892 */ /* 0x000fe2000f8ec0ff */
[----:B------:R-:W-:Y:S01]  /*0140*/  IMAD.MOV.U32 R4, RZ, RZ, RZ ;  /* 0x000000ffff047224 */ /* 0x000fe200078e00ff */
[----:B------:R-:W-:Y:S02]  /*0150*/  UIADD3.X UR6, UPT, UPT, URZ, UR7, URZ, UP0, !UPT ;  /* 0x00000007ff067290 */ /* 0x000fe400087fe4ff */
[----:B------:R-:W-:Y:S02]  /*0160*/  ULOP3.LUT UR8, UR12, 0x7, URZ, 0xc0, !UPT ;  /* 0x000000070c087892 */ /* 0x000fe4000f8ec0ff */
[----:B------:R-:W-:-:S12]  /*0170*/  UIADD3 UR7, UPT, UPT, -UR9, URZ, URZ ;  /* 0x000000ff09077290 */ /* 0x000fd8000fffe1ff */
.L_x_6:
[----:B0-----:R-:W0:Y:S08]  /*0180*/  LDC.64 R12, c[0x0][0x398] ;  /* 0x0000e600ff0c7b82 */ /* 0x001e300000000a00 */
[----:B-1----:R-:W1:Y:S01]  /*0190*/  LDC.64 R14, c[0x0][0x380] ;  /* 0x0000e000ff0e7b82 */ /* 0x002e620000000a00 */
[----:B0-----:R-:W-:-:S04]  /*01a0*/  IMAD R7, R0, R13, R4 ;  /* 0x0000000d00077224 */ /* 0x001fc800078e0204 */
[----:B-1----:R-:W-:-:S06]  /*01b0*/  IMAD.WIDE.U32 R6, R7, 0x4, R14 ;  /* 0x0000000407067825 */ /* 0x002fcc00078e000e */
[----:B------:R-:W2:Y:S01]  /*01c0*/  LDG.E R6, desc[UR10][R6.64] ;  /* 0x0000000a06067981 */ /* 0x000ea2000c1e1900 */
[----:B------:R-:W-:Y:S01]  /*01d0*/  MOV R5, RZ ;  /* 0x000000ff00057202 */ /* 0x000fe20000000f00 */
[----:B------:R-:W-:Y:S02]  /*01e0*/  IMAD.MOV.U32 R10, RZ, RZ, RZ ;  /* 0x000000ffff0a7224 */ /* 0x000fe400078e00ff */
[----:B------:R-:W-:Y:S02]  /*01f0*/  IMAD.MOV.U32 R22, RZ, RZ, RZ ;  /* 0x000000ffff167224 */ /* 0x000fe400078e00ff */
[----:B--2--5:R-:W-:-:S06]  /*0200*/  FADD R8, -R3, R6 ;  /* 0x0000000603087221 */ /* 0x024fcc0000000100 */
[----:B------:R-:W0:Y:S02]  /*0210*/  F2F.F64.F32 R8, R8 ;  /* 0x0000000800087310 */ /* 0x000e240000201800 */
[----:B0-----:R-:W-:Y:S01]  /*0220*/  DSETP.MAX.AND P0, P1, RZ, R8, PT ;  /* 0x00000008ff00722a */ /* 0x001fe2000390f000 */
[----:B------:R-:W-:Y:S02]  /*0230*/  IMAD.MOV.U32 R16, RZ, RZ, R9 ;  /* 0x000000ffff107224 */ /* 0x000fe400078e0009 */
[----:B------:R-:W-:Y:S02]  /*0240*/  IMAD.MOV.U32 R11, RZ, RZ, R8 ;  /* 0x000000ffff0b7224 */ /* 0x000fe400078e0008 */
[----:B------:R-:W-:Y:S01]  /*0250*/  IMAD.MOV.U32 R8, RZ, RZ, RZ ;  /* 0x000000ffff087224 */ /* 0x000fe200078e00ff */
[----:B------:R-:W-:Y:S02]  /*0260*/  FSEL R5, R5, R16, P0 ;  /* 0x0000001005057208 */ /* 0x000fe40000000000 */
[----:B------:R-:W-:-:S02]  /*0270*/  SEL R10, R10, R11, P0 ;  /* 0x0000000b0a0a7207 */ /* 0x000fc40000000000 */
[----:B------:R-:W-:-:S04]  /*0280*/  ISETP.GE.U32.AND P0, PT, R12, 0x8, PT ;  /* 0x000000080c00780c */ /* 0x000fc80003f06070 */
[----:B------:R-:W-:-:S04]  /*0290*/  @P1 LOP3.LUT R5, R16, 0x80000, RZ, 0xfc, !PT ;  /* 0x0008000010051812 */ /* 0x000fc800078efcff */
[----:B------:R-:W-:-:S04]  /*02a0*/  MOV R11, R5 ;  /* 0x00000005000b7202 */ /* 0x000fc80000000f00 */
[----:B------:R0:W1:Y:S01]  /*02b0*/  F2F.F32.F64 R5, R10 ;  /* 0x0000000a00057310 */ /* 0x0000620000301000 */
[----:B------:R-:W-:Y:S05]  /*02c0*/  @!P0 BRA `(.L_x_1) ;  /* 0x0000000c00d48947 */ /* 0x000fea0003800000 */
[C-C-:B------:R-:W-:Y:S01]  /*02d0*/  IMAD R21, R13.reuse, 0x7, R4.reuse ;  /* 0x000000070d157824 */ /* 0x140fe200078e0204 */
[C---:B0-----:R-:W-:Y:S01]  /*02e0*/  LEA R11, R13.reuse, R4, 0x1 ;  /* 0x000000040d0b7211 */ /* 0x041fe200078e08ff */
[C-C-:B------:R-:W-:Y:S01]  /*02f0*/  IMAD R7, R13.reuse, 0x6, R4.reuse ;  /* 0x000000060d077824 */ /* 0x140fe200078e0204 */
[----:B------:R-:W-:Y:S01]  /*0300*/  MOV R17, UR6 ;  /* 0x0000000600117c02 */ /* 0x000fe20008000f00 */
[C-C-:B------:R-:W-:Y:S01]  /*0310*/  IMAD R8, R13.reuse, 0x5, R4.reuse ;  /* 0x000000050d087824 */ /* 0x140fe200078e0204 */
[----:B------:R-:W-:Y:S01]  /*0320*/  UMOV UR4, UR7 ;  /* 0x0000000700047c82 */ /* 0x000fe20008000000 */
[C-C-:B------:R-:W-:Y:S02]  /*0330*/  IMAD R9, R13.reuse, 0x4, R4.reuse ;  /* 0x000000040d097824 */ /* 0x140fe400078e0204 */
[----:B------:R-:W-:Y:S02]  /*0340*/  IMAD R10, R13, 0x3, R4 ;  /* 0x000000030d0a7824 */ /* 0x000fe400078e0204 */
[----:B------:R-:W-:-:S02]  /*0350*/  IMAD.IADD R20, R4, 0x1, R13 ;  /* 0x0000000104147824 */ /* 0x000fc400078e020d */
[----:B------:R-:W-:Y:S02]  /*0360*/  IMAD.MOV.U32 R22, RZ, RZ, RZ ;  /* 0x000000ffff167224 */ /* 0x000fe400078e00ff */
[----:B------:R-:W-:Y:S02]  /*0370*/  IMAD.U32 R16, RZ, RZ, UR5 ;  /* 0x00000005ff107e24 */ /* 0x000fe4000f8e00ff */
[----:B------:R-:W-:-:S07]  /*0380*/  IMAD.MOV.U32 R6, RZ, RZ, R4 ;  /* 0x000000ffff067224 */ /* 0x000fce00078e0004 */
.L_x_2:
[----:B------:R-:W-:Y:S01]  /*0390*/  IMAD.WIDE.U32 R18, R6, 0x4, R14 ;  /* 0x0000000406127825 */ /* 0x000fe200078e000e */
[----:B------:R-:W2:Y:S04]  /*03a0*/  LDG.E R23, desc[UR10][R16.64+-0x10] ;  /* 0xfffff00a10177981 */ /* 0x000ea8000c1e1900 */
[----:B------:R-:W3:Y:S04]  /*03b0*/  LDG.E R27, desc[UR10][R16.64+-0xc] ;  /* 0xfffff40a101b7981 */ /* 0x000ee8000c1e1900 */
[----:B------:R-:W2:Y:S02]  /*03c0*/  LDG.E R18, desc[UR10][R18.64] ;  /* 0x0000000a12127981 */ /* 0x000ea4000c1e1900 */
[--C-:B--2---:R-:W-:Y:S01]  /*03d0*/  FADD R25, -R18, R23.reuse ;  /* 0x0000001712197221 */ /* 0x104fe20000000100 */
[----:B------:R-:W-:-:S03]  /*03e0*/  FADD R23, -R3, R23 ;  /* 0x0000001703177221 */ /* 0x000fc60000000100 */
[----:B------:R-:W0:Y:S01]  /*03f0*/  F2F.F64.F32 R18, R25 ;  /* 0x0000001900127310 */ /* 0x000e220000201800 */
[----:B------:R-:W-:-:S07]  /*0400*/  FMUL R28, R23, 0.5 ;  /* 0x3f000000171c7820 */ /* 0x000fce0000400000 */
[----:B------:R-:W2:Y:S01]  /*0410*/  F2F.F64.F32 R28, R28 ;  /* 0x0000001c001c7310 */ /* 0x000ea20000201800 */
[----:B0-----:R-:W-:Y:S01]  /*0420*/  DSETP.MAX.AND P2, P3, RZ, R18, PT ;  /* 0x00000012ff00722a */ /* 0x001fe20003b4f000 */
[----:B------:R-:W-:Y:S01]  /*0430*/  IMAD.MOV.U32 R23, RZ, RZ, R18 ;  /* 0x000000ffff177224 */ /* 0x000fe200078e0012 */
[----:B------:R-:W-:Y:S02]  /*0440*/  MOV R26, R19 ;  /* 0x00000013001a7202 */ /* 0x000fe40000000f00 */
[----:B------:R-:W-:Y:S01]  /*0450*/  CS2R R18, SRZ ;  /* 0x0000000000127805 */ /* 0x000fe2000001ff00 */
[----:B--2---:R-:W-:-:S05]  /*0460*/  DSETP.MAX.AND P0, P1, RZ, R28, PT ;  /* 0x0000001cff00722a */ /* 0x004fca000390f000 */
[----:B------:R-:W-:-:S04]  /*0470*/  FSEL R19, R19, R26, P2 ;  /* 0x0000001a13137208 */ /* 0x000fc80001000000 */
[----:B------:R-:W-:Y:S01]  /*0480*/  @P3 LOP3.LUT R19, R26, 0x80000, RZ, 0xfc, !PT ;  /* 0x000800001a133812 */ /* 0x000fe200078efcff */
[----:B------:R-:W-:Y:S01]  /*0490*/  IMAD.MOV.U32 R26, RZ, RZ, RZ ;  /* 0x000000ffff1a7224 */ /* 0x000fe200078e00ff */
[----:B------:R-:W-:-:S04]  /*04a0*/  SEL R18, R18, R23, P2 ;  /* 0x0000001712127207 */ /* 0x000fc80001000000 */
[----:B------:R-:W-:Y:S01]  /*04b0*/  FSEL R25, R26, R29, P0 ;  /* 0x0000001d1a197208 */ /* 0x000fe20000000000 */
[----:B---3--:R-:W-:Y:S01]  /*04c0*/  FADD R26, -R3, R27 ;  /* 0x0000001b031a7221 */ /* 0x008fe20000000100 */
[----:B------:R-:W-:-:S03]  /*04d0*/  @P1 LOP3.LUT R25, R29, 0x80000, RZ, 0xfc, !PT ;  /* 0x000800001d191812 */ /* 0x000fc600078efcff */
[----:B------:R-:W-:Y:S01]  /*04e0*/  FMUL R29, R26, 0.5 ;  /* 0x3f0000001a1d7820 */ /* 0x000fe20000400000 */
[----:B------:R-:W-:Y:S01]  /*04f0*/  F2F.F32.F64 R23, R18 ;  /* 0x0000001200177310 */ /* 0x000fe20000301000 */
[----:B------:R-:W-:-:S07]  /*0500*/  IMAD.MOV.U32 R24, RZ, RZ, R28 ;  /* 0x000000ffff187224 */ /* 0x000fce00078e001c */
[----:B------:R-:W0:Y:S01]  /*0510*/  F2F.F64.F32 R18, R29 ;  /* 0x0000001d00127310 */ /* 0x000e220000201800 */
[----:B------:R-:W-:-:S05]  /*0520*/  IMAD.MOV.U32 R26, RZ, RZ, RZ ;  /* 0x000000ffff1a7224 */ /* 0x000fca00078e00ff */
[----:B------:R-:W-:-:S04]  /*0530*/  SEL R24, R26, R24, P0 ;  /* 0x000000181a187207 */ /* 0x000fc80000000000 */
[----:B------:R2:W3:Y:S01]  /*0540*/  F2F.F32.F64 R26, R24 ;  /* 0x00000018001a7310 */ /* 0x0004e20000301000 */
[----:B0-----:R-:W-:Y:S01]  /*0550*/  DSETP.MAX.AND P0, P1, RZ, R18, PT ;  /* 0x00000012ff00722a */ /* 0x001fe2000390f000 */
[----:B------:R-:W-:Y:S01]  /*0560*/  MOV R28, R19 ;  /* 0x00000013001c7202 */ /* 0x000fe20000000f00 */
[----:B--2---:R-:W-:Y:S01]  /*0570*/  IMAD.MOV.U32 R25, RZ, RZ, R18 ;  /* 0x000000ffff197224 */ /* 0x004fe200078e0012 */
[----:B------:R-:W-:-:S06]  /*0580*/  CS2R R18, SRZ ;  /* 0x0000000000127805 */ /* 0x000fcc000001ff00 */
[----:B------:R-:W-:Y:S01]  /*0590*/  SEL R18, R18, R25, P0 ;  /* 0x0000001912127207 */ /* 0x000fe20000000000 */
[----:B------:R-:W-:Y:S01]  /*05a0*/  IMAD.WIDE.U32 R24, R20, 0x4, R14 ;  /* 0x0000000414187825 */ /* 0x000fe200078e000e */
[----:B------:R-:W-:-:S03]  /*05b0*/  FSEL R19, R19, R28, P0 ;  /* 0x0000001c13137208 */ /* 0x000fc60000000000 */
[----:B------:R-:W-:Y:S02]  /*05c0*/  @P1 LOP3.LUT R19, R28, 0x80000, RZ, 0xfc, !PT ;  /* 0x000800001c131812 */ /* 0x000fe400078efcff */
[----:B------:R0:W2:Y:S04]  /*05d0*/  LDG.E R28, desc[UR10][R24.64] ;  /* 0x0000000a181c7981 */ /* 0x0000a8000c1e1900 */
[----:B------:R-:W4:Y:S01]  /*05e0*/  LDG.E R24, desc[UR10][R16.64+-0x8] ;  /* 0xfffff80a10187981 */ /* 0x000f22000c1e1900 */
[----:B0-----:R-:W-:Y:S01]  /*05f0*/  F2F.F32.F64 R25, R18 ;  /* 0x0000001200197310 */ /* 0x001fe20000301000 */
[----:B---3--:R-:W-:Y:S01]  /*0600*/  FMNMX R23, R26, R23, PT ;  /* 0x000000171a177209 */ /* 0x008fe20003800000 */
[----:B------:R-:W-:-:S03]  /*0610*/  IMAD.MOV.U32 R29, RZ, RZ, RZ ;  /* 0x000000ffff1d7224 */ /* 0x000fc600078e00ff */
[----:B-1----:R-:W-:Y:S01]  /*0620*/  FMNMX3 R22, R22, R5, R23, !PT ;  /* 0x0000000516167276 */ /* 0x002fe20007800017 */
[----:B------:R-:W-:Y:S02]  /*0630*/  IMAD.MOV.U32 R23, RZ, RZ, RZ ;  /* 0x000000ffff177224 */ /* 0x000fe400078e00ff */
[----:B--2---:R-:W-:-:S04]  /*0640*/  FADD R28, -R28, R27 ;  /* 0x0000001b1c1c7221 */ /* 0x004fc80000000100 */
[----:B------:R-:W0:Y:S02]  /*0650*/  F2F.F64.F32 R18, R28 ;  /* 0x0000001c00127310 */ /* 0x000e240000201800 */
[----:B0-----:R-:W-:Y:S01]  /*0660*/  DSETP.MAX.AND P0, P1, RZ, R18, PT ;  /* 0x00000012ff00722a */ /* 0x001fe2000390f000 */
[----:B------:R-:W-:Y:S02]  /*0670*/  IMAD.MOV.U32 R27, RZ, RZ, R18 ;  /* 0x000000ffff1b7224 */ /* 0x000fe400078e0012 */
[----:B------:R-:W-:-:S05]  /*0680*/  IMAD.MOV.U32 R18, RZ, RZ, RZ ;  /* 0x000000ffff127224 */ /* 0x000fca00078e00ff */
[----:B------:R-:W-:Y:S01]  /*0690*/  SEL R18, R18, R27, P0 ;  /* 0x0000001b12127207 */ /* 0x000fe20000000000 */
[----:B----4-:R-:W-:-:S04]  /*06a0*/  FADD R27, -R3, R24 ;  /* 0x00000018031b7221 */ /* 0x010fc80000000100 */
[----:B------:R-:W-:-:S06]  /*06b0*/  FMUL R27, R27, 0.5 ;  /* 0x3f0000001b1b7820 */ /* 0x000fcc0000400000 */
[----:B------:R-:W0:Y:S01]  /*06c0*/  F2F.F64.F32 R26, R27 ;  /* 0x0000001b001a7310 */ /* 0x000e220000201800 */
[----:B------:R-:W-:Y:S02]  /*06d0*/  FSEL R29, R29, R19, P0 ;  /* 0x000000131d1d7208 */ /* 0x000fe40000000000 */
[----:B------:R-:W-:-:S04]  /*06e0*/  @P1 LOP3.LUT R29, R19, 0x80000, RZ, 0xfc, !PT ;  /* 0x00080000131d1812 */ /* 0x000fc800078efcff */
[----:B------:R-:W-:Y:S01]  /*06f0*/  MOV R19, R29 ;  /* 0x0000001d00137202 */ /* 0x000fe20000000f00 */
[----:B0-----:R-:W-:Y:S01]  /*0700*/  DSETP.MAX.AND P0, P1, RZ, R26, PT ;  /* 0x0000001aff00722a */ /* 0x001fe2000390f000 */
[----:B------:R-:W-:Y:S02]  /*0710*/  IMAD.MOV.U32 R28, RZ, RZ, R27 ;  /* 0x000000ffff1c7224 */ /* 0x000fe400078e001b */
[----:B------:R0:W1:Y:S01]  /*0720*/  F2F.F32.F64 R18, R18 ;  /* 0x0000001200127310 */ /* 0x0000620000301000 */
[----:B------:R-:W2:Y:S02]  /*0730*/  LDG.E R27, desc[UR10][R16.64+-0x4] ;  /* 0xfffffc0a101b7981 */ /* 0x000ea4000c1e1900 */
[----:B0-----:R-:W-:-:S08]  /*0740*/  FSEL R19, R23, R28, P0 ;  /* 0x0000001c17137208 */ /* 0x001fd00000000000 */
[----:B------:R-:W-:Y:S01]  /*0750*/  @P1 LOP3.LUT R19, R28, 0x80000, RZ, 0xfc, !PT ;  /* 0x000800001c131812 */ /* 0x000fe200078efcff */
[----:B------:R-:W-:-:S06]  /*0760*/  IMAD.WIDE.U32 R28, R11, 0x4, R14 ;  /* 0x000000040b1c7825 */ /* 0x000fcc00078e000e */
[----:B------:R-:W3:Y:S01]  /*0770*/  LDG.E R28, desc[UR10][R28.64] ;  /* 0x0000000a1c1c7981 */ /* 0x000ee2000c1e1900 */
[----:B-1----:R-:W-:Y:S01]  /*0780*/  FMNMX R25, R25, R18, PT ;  /* 0x0000001219197209 */ /* 0x002fe20003800000 */
[----:B------:R-:W-:-:S05]  /*0790*/  IMAD.MOV.U32 R18, RZ, RZ, RZ ;  /* 0x000000ffff127224 */ /* 0x000fca00078e00ff */
[----:B------:R-:W-:Y:S01]  /*07a0*/  SEL R18, R18, R26, P0 ;  /* 0x0000001a12127207 */ /* 0x000fe20000000000 */
[----:B------:R-:W4:Y:S03]  /*07b0*/  LDG.E R29, desc[UR10][R16.64] ;  /* 0x0000000a101d7981 */ /* 0x000f26000c1e1900 */
[----:B------:R0:W-:Y:S02]  /*07c0*/  F2F.F32.F64 R23, R18 ;  /* 0x0000001200177310 */ /* 0x0001e40000301000 */
[----:B0-----:R-:W-:-:S05]  /*07d0*/  IMAD.WIDE.U32 R18, R10, 0x4, R14 ;  /* 0x000000040a127825 */ /* 0x001fca00078e000e */
[----:B------:R0:W5:Y:S01]  /*07e0*/  LDG.E R26, desc[UR10][R18.64] ;  /* 0x0000000a121a7981 */ /* 0x000162000c1e1900 */
[----:B------:R-:W-:Y:S01]  /*07f0*/  FMNMX3 R25, R22, R5, R25, !PT ;  /* 0x0000000516197276 */ /* 0x000fe20007800019 */
[----:B---3--:R-:W-:-:S04]  /*0800*/  FADD R28, -R28, R24 ;  /* 0x000000181c1c7221 */ /* 0x008fc80000000100 */
[----:B0-----:R-:W0:Y:S01]  /*0810*/  F2F.F64.F32 R18, R28 ;  /* 0x0000001c00127310 */ /* 0x001e220000201800 */
[----:B------:R-:W-:Y:S01]  /*0820*/  IMAD.MOV.U32 R24, RZ, RZ, RZ ;  /* 0x000000ffff187224 */ /* 0x000fe200078e00ff */
[----:B0-----:R-:W-:Y:S01]  /*0830*/  DSETP.MAX.AND P0, P1, RZ, R18, PT ;  /* 0x00000012ff00722a */ /* 0x001fe2000390f000 */
[----:B------:R-:W-:-:S05]  /*0840*/  MOV R28, R18 ;  /* 0x00000012001c7202 */ /* 0x000fca0000000f00 */
[----:B------:R-:W-:-:S08]  /*0850*/  FSEL R24, R24, R19, P0 ;  /* 0x0000001318187208 */ /* 0x000fd00000000000 */
[----:B------:R-:W-:Y:S01]  /*0860*/  @P1 LOP3.LUT R24, R19, 0x80000, RZ, 0xfc, !PT ;  /* 0x0008000013181812 */ /* 0x000fe200078efcff */
[----:B------:R-:W-:-:S05]  /*0870*/  IMAD.MOV.U32 R19, RZ, RZ, RZ ;  /* 0x000000ffff137224 */ /* 0x000fca00078e00ff */
[----:B------:R-:W-:Y:S01]  /*0880*/  SEL R18, R19, R28, P0 ;  /* 0x0000001c13127207 */ /* 0x000fe20000000000 */
[----:B------:R-:W-:-:S05]  /*0890*/  IMAD.MOV.U32 R19, RZ, RZ, R24 ;  /* 0x000000ffff137224 */ /* 0x000fca00078e0018 */
[----:B------:R-:W0:Y:S01]  /*08a0*/  F2F.F32.F64 R18, R18 ;  /* 0x0000001200127310 */ /* 0x000e220000301000 */
[----:B--2---:R-:W-:-:S04]  /*08b0*/  FADD R22, -R3, R27 ;  /* 0x0000001b03167221 */ /* 0x004fc80000000100 */
[----:B------:R-:W-:Y:S01]  /*08c0*/  FMUL R28, R22, 0.5 ;  /* 0x3f000000161c7820 */ /* 0x000fe20000400000 */
[----:B0-----:R-:W-:-:S03]  /*08d0*/  FMNMX R23, R23, R18, PT ;  /* 0x0000001217177209 */ /* 0x001fc60003800000 */
[----:B------:R-:W0:Y:S01]  /*08e0*/  F2F.F64.F32 R18, R28 ;  /* 0x0000001c00127310 */ /* 0x000e220000201800 */
[----:B------:R-:W-:Y:S01]  /*08f0*/  IMAD.MOV.U32 R24, RZ, RZ, RZ ;  /* 0x000000ffff187224 */ /* 0x000fe200078e00ff */
[----:B0-----:R-:W-:Y:S01]  /*0900*/  DSETP.MAX.AND P0, P1, RZ, R18, PT ;  /* 0x00000012ff00722a */ /* 0x001fe2000390f000 */
[----:B------:R-:W-:Y:S01]  /*0910*/  MOV R22, R18 ;  /* 0x0000001200167202 */ /* 0x000fe20000000f00 */
[----:B-----5:R-:W-:-:S04]  /*0920*/  FADD R18, -R26, R27 ;  /* 0x0000001b1a127221 */ /* 0x020fc80000000100 */
[----:B------:R-:W-:-:S08]  /*0930*/  FSEL R24, R24, R19, P0 ;  /* 0x0000001318187208 */ /* 0x000fd00000000000 */
[----:B------:R-:W-:Y:S01]  /*0940*/  @P1 LOP3.LUT R24, R19, 0x80000, RZ, 0xfc, !PT ;  /* 0x0008000013181812 */ /* 0x000fe200078efcff */
[----:B------:R-:W-:-:S05]  /*0950*/  IMAD.MOV.U32 R19, RZ, RZ, RZ ;  /* 0x000000ffff137224 */ /* 0x000fca00078e00ff */
[----:B------:R-:W-:Y:S02]  /*0960*/  SEL R22, R19, R22, P0 ;  /* 0x0000001613167207 */ /* 0x000fe40000000000 */
[----:B------:R-:W0:Y:S01]  /*0970*/  F2F.F64.F32 R18, R18 ;  /* 0x0000001200127310 */ /* 0x000e220000201800 */
[----:B------:R-:W-:Y:S01]  /*0980*/  IMAD.MOV.U32 R27, RZ, RZ, RZ ;  /* 0x000000ffff1b7224 */ /* 0x000fe200078e00ff */
[----:B------:R-:W-:Y:S01]  /*0990*/  FMNMX3 R25, R25, R5, R23, !PT ;  /* 0x0000000519197276 */ /* 0x000fe20007800017 */
[----:B0-----:R-:W-:Y:S01]  /*09a0*/  DSETP.MAX.AND P0, P1, RZ, R18, PT ;  /* 0x00000012ff00722a */ /* 0x001fe2000390f000 */
[----:B------:R-:W-:Y:S02]  /*09b0*/  IMAD.MOV.U32 R28, RZ, RZ, R19 ;  /* 0x000000ffff1c7224 */ /* 0x000fe400078e0013 */
[----:B----4-:R-:W-:Y:S01]  /*09c0*/  FADD R19, -R3, R29 ;  /* 0x0000001d03137221 */ /* 0x010fe20000000100 */
[----:B------:R-:W-:Y:S01]  /*09d0*/  MOV R26, R18 ;  /* 0x00000012001a7202 */ /* 0x000fe20000000f00 */
[----:B------:R-:W-:Y:S01]  /*09e0*/  IMAD.MOV.U32 R18, RZ, RZ, RZ ;  /* 0x000000ffff127224 */ /* 0x000fe200078e00ff */
[----:B------:R-:W-:-:S02]  /*09f0*/  MOV R23, R24 ;  /* 0x0000001800177202 */ /* 0x000fc40000000f00 */
[----:B------:R-:W-:Y:S02]  /*0a00*/  FSEL R27, R27, R28, P0 ;  /* 0x0000001c1b1b7208 */ /* 0x000fe40000000000 */
[----:B------:R0:W-:Y:S04]  /*0a10*/  F2F.F32.F64 R24, R22 ;  /* 0x0000001600187310 */ /* 0x0001e80000301000 */
[----:B------:R-:W-:Y:S01]  /*0a20*/  @P1 LOP3.LUT R27, R28, 0x80000, RZ, 0xfc, !PT ;  /* 0x000800001c1b1812 */ /* 0x000fe200078efcff */
[----:B------:R-:W-:Y:S01]  /*0a30*/  FMUL R28, R19, 0.5 ;  /* 0x3f000000131c7820 */ /* 0x000fe20000400000 */
[----:B0-----:R-:W-:-:S03]  /*0a40*/  SEL R22, R18, R26, P0 ;  /* 0x0000001a12167207 */ /* 0x001fc60000000000 */
[----:B------:R0:W1:Y:S01]  /*0a50*/  F2F.F64.F32 R18, R28 ;  /* 0x0000001c00127310 */ /* 0x0000620000201800 */
[----:B------:R-:W-:Y:S01]  /*0a60*/  IMAD.MOV.U32 R23, RZ, RZ, R27 ;  /* 0x000000ffff177224 */ /* 0x000fe200078e001b */
[----:B0-----:R-:W2:Y:S01]  /*0a70*/  LDG.E R28, desc[UR10][R16.64+0x4] ;  /* 0x0000040a101c7981 */ /* 0x001ea2000c1e1900 */
[----:B-1----:R-:W-:Y:S01]  /*0a80*/  DSETP.MAX.AND P0, P1, RZ, R18, PT ;  /* 0x00000012ff00722a */ /* 0x002fe2000390f000 */
[----:B------:R-:W-:Y:S01]  /*0a90*/  MOV R27, R18 ;  /* 0x00000012001b7202 */ /* 0x000fe20000000f00 */
[----:B------:R-:W-:Y:S01]  /*0aa0*/  IMAD.MOV.U32 R26, RZ, RZ, R19 ;  /* 0x000000ffff1a7224 */ /* 0x000fe200078e0013 */
[----:B------:R-:W-:-:S06]  /*0ab0*/  CS2R R18, SRZ ;  /* 0x0000000000127805 */ /* 0x000fcc000001ff00 */
[----:B------:R-:W-:Y:S02]  /*0ac0*/  FSEL R19, R19, R26, P0 ;  /* 0x0000001a13137208 */ /* 0x000fe40000000000 */
[----:B------:R-:W-:-:S03]  /*0ad0*/  SEL R18, R18, R27, P0 ;  /* 0x0000001b12127207 */ /* 0x000fc60000000000 */
[----:B------:R-:W-:Y:S01]  /*0ae0*/  @P1 LOP3.LUT R19, R26, 0x80000, RZ, 0xfc, !PT ;  /* 0x000800001a131812 */ /* 0x000fe200078efcff */
[----:B------:R-:W-:-:S06]  /*0af0*/  IMAD.WIDE.U32 R26, R9, 0x4, R14 ;  /* 0x00000004091a7825 */ /* 0x000fcc00078e000e */
[----:B------:R-:W3:Y:S01]  /*0b00*/  LDG.E R26, desc[UR10][R26.64] ;  /* 0x0000000a1a1a7981 */ /* 0x000ee2000c1e1900 */
[----:B------:R-:W0:Y:S08]  /*0b10*/  F2F.F32.F64 R23, R22 ;  /* 0x0000001600177310 */ /* 0x000e300000301000 */
[----:B------:R-:W-:Y:S01]  /*0b20*/  F2F.F32.F64 R22, R18 ;  /* 0x0000001200167310 */ /* 0x000fe20000301000 */
[----:B0-----:R-:W-:-:S02]  /*0b30*/  FMNMX R24, R24, R23, PT ;  /* 0x0000001718187209 */ /* 0x001fc40003800000 */
[----:B------:R-:W-:Y:S02]  /*0b40*/  MOV R23, RZ ;  /* 0x000000ff00177202 */ /* 0x000fe40000000f00 */
[----:B------:R-:W-:Y:S01]  /*0b50*/  FMNMX3 R25, R25, R5, R24, !PT ;  /* 0x0000000519197276 */ /* 0x000fe20007800018 */
[----:B---3--:R-:W-:-:S04]  /*0b60*/  FADD R26, -R26, R29 ;  /* 0x0000001d1a1a7221 */ /* 0x008fc80000000100 */
[----:B------:R-:W0:Y:S02]  /*0b70*/  F2F.F64.F32 R18, R26 ;  /* 0x0000001a00127310 */ /* 0x000e240000201800 */
[----:B0-----:R-:W-:Y:S01]  /*0b80*/  DSETP.MAX.AND P0, P1, RZ, R18, PT ;  /* 0x00000012ff00722a */ /* 0x001fe2000390f000 */
[----:B------:R-:W-:Y:S01]  /*0b90*/  MOV R27, R19 ;  /* 0x00000013001b7202 */ /* 0x000fe20000000f00 */
[----:B------:R-:W-:Y:S02]  /*0ba0*/  IMAD.MOV.U32 R19, RZ, RZ, RZ ;  /* 0x000000ffff137224 */ /* 0x000fe400078e00ff */
[----:B--2---:R-:W-:Y:S01]  /*0bb0*/  FADD R26, -R3, R28 ;  /* 0x0000001c031a7221 */ /* 0x004fe20000000100 */
[----:B------:R-:W-:Y:S02]  /*0bc0*/  IMAD.MOV.U32 R29, RZ, RZ, R18 ;  /* 0x000000ffff1d7224 */ /* 0x000fe400078e0012 */
[----:B------:R-:W-:Y:S01]  /*0bd0*/  FSEL R19, R19, R27, P0 ;  /* 0x0000001b13137208 */ /* 0x000fe20000000000 */
[----:B------:R-:W-:-:S06]  /*0be0*/  FMUL R26, R26, 0.5 ;  /* 0x3f0000001a1a7820 */ /* 0x000fcc0000400000 */
[----:B------:R-:W-:Y:S01]  /*0bf0*/  @P1 LOP3.LUT R19, R27, 0x80000, RZ, 0xfc, !PT ;  /* 0x000800001b131812 */ /* 0x000fe200078efcff */
[----:B------:R-:W-:-:S05]  /*0c00*/  IMAD.MOV.U32 R27, RZ, RZ, RZ ;  /* 0x000000ffff1b7224 */ /* 0x000fca00078e00ff */
[----:B------:R-:W-:Y:S02]  /*0c10*/  SEL R18, R27, R29, P0 ;  /* 0x0000001d1b127207 */ /* 0x000fe40000000000 */
[----:B------:R-:W0:Y:S08]  /*0c20*/  F2F.F64.F32 R26, R26 ;  /* 0x0000001a001a7310 */ /* 0x000e300000201800 */
[----:B------:R-:W1:Y:S01]  /*0c30*/  F2F.F32.F64 R19, R18 ;  /* 0x0000001200137310 */ /* 0x000e620000301000 */
[----:B0-----:R-:W-:Y:S01]  /*0c40*/  DSETP.MAX.AND P0, P1, RZ, R26, PT ;  /* 0x0000001aff00722a */ /* 0x001fe2000390f000 */
[----:B------:R-:W-:Y:S01]  /*0c50*/  IMAD.MOV.U32 R24, RZ, RZ, R27 ;  /* 0x000000ffff187224 */ /* 0x000fe200078e001b */
[----:B-1----:R-:W-:-:S04]  /*0c60*/  FMNMX R22, R22, R19, PT ;  /* 0x0000001316167209 */ /* 0x002fc80003800000 */
[----:B------:R-:W-:Y:S01]  /*0c70*/  FSEL R19, R23, R24, P0 ;  /* 0x0000001817137208 */ /* 0x000fe20000000000 */
[----:B------:R-:W-:Y:S02]  /*0c80*/  IMAD.MOV.U32 R23, RZ, RZ, R26 ;  /* 0x000000ffff177224 */ /* 0x000fe400078e001a */
[----:B------:R-:W-:-:S05]  /*0c90*/  IMAD.WIDE.U32 R26, R8, 0x4, R14 ;  /* 0x00000004081a7825 */ /* 0x000fca00078e000e */
[----:B------:R-:W2:Y:S01]  /*0ca0*/  LDG.E R29, desc[UR10][R26.64] ;  /* 0x0000000a1a1d7981 */ /* 0x000ea2000c1e1900 */
[----:B------:R-:W-:Y:S01]  /*0cb0*/  HFMA2 R18, -RZ, RZ, 0, 0 ;  /* 0x00000000ff127431 */ /* 0x000fe200000001ff */
[----:B------:R-:W-:Y:S02]  /*0cc0*/  @P1 LOP3.LUT R19, R24, 0x80000, RZ, 0xfc, !PT ;  /* 0x0008000018131812 */ /* 0x000fe400078efcff */
[----:B------:R-:W3:Y:S02]  /*0cd0*/  LDG.E R27, desc[UR10][R16.64+0xc] ;  /* 0x00000c0a101b7981 */ /* 0x000ee4000c1e1900 */
[----:B------:R-:W-:Y:S02]  /*0ce0*/  SEL R18, R18, R23, P0 ;  /* 0x0000001712127207 */ /* 0x000fe40000000000 */
[----:B------:R-:W4:Y:S02]  /*0cf0*/  LDG.E R23, desc[UR10][R16.64+0x8] ;  /* 0x0000080a10177981 */ /* 0x000f24000c1e1900 */
[----:B------:R0:W-:Y:S02]  /*0d00*/  F2F.F32.F64 R24, R18 ;  /* 0x0000001200187310 */ /* 0x0001e40000301000 */
[----:B0-----:R-:W-:-:S05]  /*0d10*/  IMAD.WIDE.U32 R18, R7, 0x4, R14 ;  /* 0x0000000407127825 */ /* 0x001fca00078e000e */
[----:B------:R0:W5:Y:S01]  /*0d20*/  LDG.E R26, desc[UR10][R18.64] ;  /* 0x0000000a121a7981 */ /* 0x000162000c1e1900 */
[----:B------:R-:W-:Y:S01]  /*0d30*/  FMNMX3 R22, R25, R5, R22, !PT ;  /* 0x0000000519167276 */ /* 0x000fe20007800016 */
[----:B--2---:R-:W-:-:S04]  /*0d40*/  FADD R28, -R29, R28 ;  /* 0x0000001c1d1c7221 */ /* 0x004fc80000000100 */
[----:B0-----:R-:W0:Y:S01]  /*0d50*/  F2F.F64.F32 R18, R28 ;  /* 0x0000001c00127310 */ /* 0x001e220000201800 */
[----:B------:R-:W-:Y:S01]  /*0d60*/  IMAD.MOV.U32 R29, RZ, RZ, RZ ;  /* 0x000000ffff1d7224 */ /* 0x000fe200078e00ff */
[----:B0-----:R-:W-:Y:S01]  /*0d70*/  DSETP.MAX.AND P0, P1, RZ, R18, PT ;  /* 0x00000012ff00722a */ /* 0x001fe2000390f000 */
[----:B------:R-:W-:-:S05]  /*0d80*/  IMAD.MOV.U32 R28, RZ, RZ, R18 ;  /* 0x000000ffff1c7224 */ /* 0x000fca00078e0012 */
[----:B------:R-:W-:-:S08]  /*0d90*/  FSEL R29, R29, R19, P0 ;  /* 0x000000131d1d7208 */ /* 0x000fd00000000000 */
[----:B------:R-:W-:Y:S02]  /*0da0*/  @P1 LOP3.LUT R29, R19, 0x80000, RZ, 0xfc, !PT ;  /* 0x00080000131d1812 */ /* 0x000fe400078efcff */
[----:B------:R-:W-:-:S04]  /*0db0*/  MOV R19, RZ ;  /* 0x000000ff00137202 */ /* 0x000fc80000000f00 */
[----:B------:R-:W-:Y:S01]  /*0dc0*/  SEL R18, R19, R28, P0 ;  /* 0x0000001c13127207 */ /* 0x000fe20000000000 */
[----:B------:R-:W-:-:S06]  /*0dd0*/  IMAD.MOV.U32 R19, RZ, RZ, R29 ;  /* 0x000000ffff137224 */ /* 0x000fcc00078e001d */
[----:B------:R-:W0:Y:S01]  /*0de0*/  F2F.F32.F64 R19, R18 ;  /* 0x0000001200137310 */ /* 0x000e220000301000 */
[----:B----4-:R-:W-:-:S04]  /*0df0*/  FADD R25, -R3, R23 ;  /* 0x0000001703197221 */ /* 0x010fc80000000100 */
[----:B------:R-:W-:Y:S01]  /*0e00*/  FMUL R25, R25, 0.5 ;  /* 0x3f00000019197820 */ /* 0x000fe20000400000 */
[----:B0-----:R-:W-:-:S03]  /*0e10*/  FMNMX R24, R24, R19, PT ;  /* 0x0000001318187209 */ /* 0x001fc60003800000 */
[----:B------:R-:W0:Y:S01]  /*0e20*/  F2F.F64.F32 R18, R25 ;  /* 0x0000001900127310 */ /* 0x000e220000201800 */
[----:B------:R-:W-:Y:S02]  /*0e30*/  IMAD.MOV.U32 R28, RZ, RZ, RZ ;  /* 0x000000ffff1c7224 */ /* 0x000fe400078e00ff */
[----:B-----5:R-:W-:Y:S01]  /*0e40*/  FADD R26, -R26, R23 ;  /* 0x000000171a1a7221 */ /* 0x020fe20000000100 */
[----:B0-----:R-:W-:Y:S01]  /*0e50*/  DSETP.MAX.AND P0, P1, RZ, R18, PT ;  /* 0x00000012ff00722a */ /* 0x001fe2000390f000 */
[----:B------:R-:W-:-:S05]  /*0e60*/  MOV R29, R19 ;  /* 0x00000013001d7202 */ /* 0x000fca0000000f00 */
[----:B------:R-:W-:-:S08]  /*0e70*/  FSEL R19, R28, R29, P0 ;  /* 0x0000001d1c137208 */ /* 0x000fd00000000000 */
[----:B------:R-:W-:Y:S02]  /*0e80*/  @P1 LOP3.LUT R19, R29, 0x80000, RZ, 0xfc, !PT ;  /* 0x000800001d131812 */ /* 0x000fe400078efcff */
[----:B------:R-:W0:Y:S01]  /*0e90*/  F2F.F64.F32 R28, R26 ;  /* 0x0000001a001c7310 */ /* 0x000e220000201800 */
[----:B------:R-:W-:Y:S02]  /*0ea0*/  IMAD.MOV.U32 R25, RZ, RZ, R18 ;  /* 0x000000ffff197224 */ /* 0x000fe400078e0012 */
[----:B------:R-:W-:-:S05]  /*0eb0*/  IMAD.MOV.U32 R18, RZ, RZ, RZ ;  /* 0x000000ffff127224 */ /* 0x000fca00078e00ff */
[----:B------:R-:W-:Y:S01]  /*0ec0*/  SEL R18, R18, R25, P0 ;  /* 0x0000001912127207 */ /* 0x000fe20000000000 */
[----:B0-----:R-:W-:Y:S01]  /*0ed0*/  DSETP.MAX.AND P0, P1, RZ, R28, PT ;  /* 0x0000001cff00722a */ /* 0x001fe2000390f000 */
[----:B------:R-:W-:Y:S01]  /*0ee0*/  FMNMX3 R22, R22, R5, R24, !PT ;  /* 0x0000000516167276 */ /* 0x000fe20007800018 */
[----:B------:R-:W-:Y:S01]  /*0ef0*/  IMAD.MOV.U32 R24, RZ, RZ, R29 ;  /* 0x000000ffff187224 */ /* 0x000fe200078e001d */
[----:B------:R-:W-:-:S04]  /*0f00*/  MOV R25, RZ ;  /* 0x000000ff00197202 */ /* 0x000fc80000000f00 */
[----:B------:R-:W-:-:S07]  /*0f10*/  FSEL R25, R25, R24, P0 ;  /* 0x0000001819197208 */ /* 0x000fce0000000000 */
[----:B------:R-:W-:Y:S01]  /*0f20*/  @P1 LOP3.LUT R25, R24, 0x80000, RZ, 0xfc, !PT ;  /* 0x0008000018191812 */ /* 0x000fe200078efcff */
[----:B---3--:R-:W-:Y:S01]  /*0f30*/  FADD R24, -R3, R27 ;  /* 0x0000001b03187221 */ /* 0x008fe20000000100 */
[----:B------:R-:W-:Y:S03]  /*0f40*/  F2F.F32.F64 R23, R18 ;  /* 0x0000001200177310 */ /* 0x000fe60000301000 */
[----:B------:R-:W-:-:S05]  /*0f50*/  FMUL R26, R24, 0.5 ;  /* 0x3f000000181a7820 */ /* 0x000fca0000400000 */
[----:B------:R-:W0:Y:S01]  /*0f60*/  F2F.F64.F32 R18, R26 ;  /* 0x0000001a00127310 */ /* 0x000e220000201800 */
[----:B------:R-:W-:-:S05]  /*0f70*/  IMAD.MOV.U32 R24, RZ, RZ, RZ ;  /* 0x000000ffff187224 */ /* 0x000fca00078e00ff */
[----:B------:R-:W-:Y:S01]  /*0f80*/  SEL R24, R24, R28, P0 ;  /* 0x0000001c18187207 */ /* 0x000fe20000000000 */
[----:B------:R-:W-:Y:S01]  /*0f90*/  IMAD.MOV.U32 R28, RZ, RZ, RZ ;  /* 0x000000ffff1c7224 */ /* 0x000fe200078e00ff */
[----:B0-----:R-:W-:Y:S01]  /*0fa0*/  DSETP.MAX.AND P0, P1, RZ, R18, PT ;  /* 0x00000012ff00722a */ /* 0x001fe2000390f000 */
[----:B------:R-:W-:Y:S01]  /*0fb0*/  MOV R29, R18 ;  /* 0x00000012001d7202 */ /* 0x000fe20000000f00 */
[----:B------:R-:W-:-:S05]  /*0fc0*/  IMAD.MOV.U32 R18, RZ, RZ, RZ ;  /* 0x000000ffff127224 */ /* 0x000fca00078e00ff */
[----:B------:R-:W-:Y:S02]  /*0fd0*/  SEL R18, R18, R29, P0 ;  /* 0x0000001d12127207 */ /* 0x000fe40000000000 */
[----:B------:R-:W-:-:S05]  /*0fe0*/  FSEL R29, R28, R19, P0 ;  /* 0x000000131c1d7208 */ /* 0x000fca0000000000 */
[----:B------:R-:W-:Y:S01]  /*0ff0*/  @P1 LOP3.LUT R29, R19, 0x80000, RZ, 0xfc, !PT ;  /* 0x00080000131d1812 */ /* 0x000fe200078efcff */
[----:B------:R-:W0:Y:S03]  /*1000*/  F2F.F32.F64 R24, R24 ;  /* 0x0000001800187310 */ /* 0x000e260000301000 */
[----:B------:R-:W-:-:S05]  /*1010*/  MOV R19, R29 ;  /* 0x0000001d00137202 */ /* 0x000fca0000000f00 */
[----:B------:R1:W-:Y:S02]  /*1020*/  F2F.F32.F64 R25, R18 ;  /* 0x0000001200197310 */ /* 0x0003e40000301000 */
[----:B-1----:R-:W-:-:S05]  /*1030*/  IMAD.WIDE.U32 R18, R21, 0x4, R14 ;  /* 0x0000000415127825 */ /* 0x002fca00078e000e */
[----:B------:R-:W2:Y:S01]  /*1040*/  LDG.E R26, desc[UR10][R18.64] ;  /* 0x0000000a121a7981 */ /* 0x000ea2000c1e1900 */
[----:B------:R-:W-:Y:S01]  /*1050*/  UIADD3 UR4, UPT, UPT, UR4, 0x8, URZ ;  /* 0x0000000804047890 */ /* 0x000fe2000fffe0ff */
[----:B0-----:R-:W-:-:S03]  /*1060*/  FMNMX R23, R23, R24, PT ;  /* 0x0000001817177209 */ /* 0x001fc60003800000 */
[----:B------:R-:W-:Y:S01]  /*1070*/  UISETP.NE.AND UP0, UPT, UR4, URZ, UPT ;  /* 0x000000ff0400728c */ /* 0x000fe2000bf05270 */
[----:B------:R-:W-:Y:S01]  /*1080*/  FMNMX3 R22, R22, R5, R23, !PT ;  /* 0x0000000516167276 */ /* 0x000fe20007800017 */
[C---:B------:R-:W-:Y:S01]  /*1090*/  IMAD R21, R13.reuse, 0x8, R21 ;  /* 0x000000080d157824 */ /* 0x040fe200078e0215 */
[C---:B------:R-:W-:Y:S01]  /*10a0*/  LEA R6, R13.reuse, R6, 0x3 ;  /* 0x000000060d067211 */ /* 0x040fe200078e18ff */
[C---:B------:R-:W-:Y:S01]  /*10b0*/  IMAD R7, R13.reuse, 0x8, R7 ;  /* 0x000000080d077824 */ /* 0x040fe200078e0207 */
[C---:B------:R-:W-:Y:S01]  /*10c0*/  LEA R8, R13.reuse, R8, 0x3 ;  /* 0x000000080d087211 */ /* 0x040fe200078e18ff */
[C---:B------:R-:W-:Y:S01]  /*10d0*/  IMAD R9, R13.reuse, 0x8, R9 ;  /* 0x000000080d097824 */ /* 0x040fe200078e0209 */
[C---:B------:R-:W-:Y:S01]  /*10e0*/  LEA R11, R13.reuse, R11, 0x3 ;  /* 0x0000000b0d0b7211 */ /* 0x040fe200078e18ff */
[C---:B------:R-:W-:Y:S02]  /*10f0*/  IMAD R10, R13.reuse, 0x8, R10 ;  /* 0x000000080d0a7824 */ /* 0x040fe400078e020a */
[----:B------:R-:W-:-:S02]  /*1100*/  IMAD R20, R13, 0x8, R20 ;  /* 0x000000080d147824 */ /* 0x000fc400078e0214 */
[----:B--2---:R-:W-:-:S04]  /*1110*/  FADD R27, -R26, R27 ;  /* 0x0000001b1a1b7221 */ /* 0x004fc80000000100 */
[----:B------:R-:W0:Y:S02]  /*1120*/  F2F.F64.F32 R18, R27 ;  /* 0x0000001b00127310 */ /* 0x000e240000201800 */
[----:B0-----:R-:W-:Y:S01]  /*1130*/  DSETP.MAX.AND P0, P1, RZ, R18, PT ;  /* 0x00000012ff00722a */ /* 0x001fe2000390f000 */
[----:B------:R-:W-:Y:S02]  /*1140*/  IMAD.MOV.U32 R29, RZ, RZ, R18 ;  /* 0x000000ffff1d7224 */ /* 0x000fe400078e0012 */
[----:B------:R-:W-:-:S03]  /*1150*/  IMAD.MOV.U32 R26, RZ, RZ, R19 ;  /* 0x000000ffff1a7224 */ /* 0x000fc600078e0013 */
[----:B------:R-:W-:Y:S02]  /*1160*/  SEL R18, R28, R29, P0 ;  /* 0x0000001d1c127207 */ /* 0x000fe40000000000 */
[----:B------:R-:W-:-:S04]  /*1170*/  MOV R29, RZ ;  /* 0x000000ff001d7202 */ /* 0x000fc80000000f00 */
[----:B------:R-:W-:Y:S02]  /*1180*/  FSEL R29, R29, R26, P0 ;  /* 0x0000001a1d1d7208 */ /* 0x000fe40000000000 */
[----:B------:R-:W-:-:S05]  /*1190*/  @P1 LOP3.LUT R29, R26, 0x80000, RZ, 0xfc, !PT ;  /* 0x000800001a1d1812 */ /* 0x000fca00078efcff */
[----:B------:R-:W-:-:S04]  /*11a0*/  IMAD.MOV.U32 R19, RZ, RZ, R29 ;  /* 0x000000ffff137224 */ /* 0x000fc800078e001d */
[----:B------:R-:W0:Y:S01]  /*11b0*/  F2F.F32.F64 R18, R18 ;  /* 0x0000001200127310 */ /* 0x000e220000301000 */
[----:B------:R-:W-:-:S05]  /*11c0*/  IADD3 R16, P0, PT, R16, 0x20, RZ ;  /* 0x0000002010107810 */ /* 0x000fca0007f1e0ff */
[----:B------:R-:W-:Y:S01]  /*11d0*/  IMAD.X R17, RZ, RZ, R17, P0 ;  /* 0x000000ffff117224 */ /* 0x000fe200000e0611 */
[----:B0-----:R-:W-:-:S04]  /*11e0*/  FMNMX R25, R25, R18, PT ;  /* 0x0000001219197209 */ /* 0x001fc80003800000 */
[----:B------:R-:W-:Y:S01]  /*11f0*/  FMNMX3 R22, R22, R5, R25, !PT ;  /* 0x0000000516167276 */ /* 0x000fe20007800019 */
[----:B------:R-:W-:Y:S06]  /*1200*/  BRA.U UP0, `(.L_x_2) ;  /* 0xfffffff100607547 */ /* 0x000fec000b83ffff */
[----:B------:R-:W-:-:S07]  /*1210*/  IMAD.U32 R8, RZ, RZ, UR9 ;  /* 0x00000009ff087e24 */ /* 0x000fce000f8e00ff */
.L_x_1:
[----:B------:R-:W-:-:S09]  /*1220*/  UISETP.NE.AND UP0, UPT, UR8, URZ, UPT ;  /* 0x000000ff0800728c */ /* 0x000fd2000bf05270 */
[----:B------:R-:W-:Y:S05]  /*1230*/  BRA.U !UP0, `(.L_x_3) ;  /* 0x0000000d087c7547 */ /* 0x000fea000b800000 */
[----:B------:R-:W-:Y:S01]  /*1240*/  UIADD3 UR4, UPT, UPT, UR8, -0x1, URZ ;  /* 0xffffffff08047890 */ /* 0x000fe2000fffe0ff */
[----:B------:R-:W-:-:S03]  /*1250*/  LOP3.LUT P0, R6, R12, 0x3, RZ, 0xc0, !PT ;  /* 0x000000030c067812 */ /* 0x000fc6000780c0ff */
[----:B------:R-:W-:-:S09]  /*1260*/  UISETP.GE.U32.AND UP0, UPT, UR4, 0x3, UPT ;  /* 0x000000030400788c */ /* 0x000fd2000bf06070 */
[----:B------:R-:W-:Y:S05]  /*1270*/  BRA.U !UP0, `(.L_x_4) ;  /* 0x0000000508e47547 */ /* 0x000fea000b800000 */
[----:B0-----:R-:W0:Y:S01]  /*1280*/  LDC.64 R10, c[0x0][0x388] ;  /* 0x0000e200ff0a7b82 */ /* 0x001e220000000a00 */
[----:B------:R-:W-:-:S04]  /*1290*/  IMAD R9, R8, R13, R4 ;  /* 0x0000000d08097224 */ /* 0x000fc800078e0204 */
[----:B------:R-:W-:-:S05]  /*12a0*/  IMAD.WIDE.U32 R20, R9, 0x4, R14 ;  /* 0x0000000409147825 */ /* 0x000fca00078e000e */
[----:B------:R2:W3:Y:S01]  /*12b0*/  LDG.E R19, desc[UR10][R20.64] ;  /* 0x0000000a14137981 */ /* 0x0004e2000c1e1900 */
[----:B0-----:R-:W-:-:S05]  /*12c0*/  IMAD.WIDE.U32 R10, R8, 0x4, R10 ;  /* 0x00000004080a7825 */ /* 0x001fca00078e000a */
[----:B------:R-:W4:Y:S01]  /*12d0*/  LDG.E R18, desc[UR10][R10.64] ;  /* 0x0000000a0a127981 */ /* 0x000f22000c1e1900 */
[----:B------:R-:W-:-:S03]  /*12e0*/  IADD3 R9, PT, PT, R9, R13, RZ ;  /* 0x0000000d09097210 */ /* 0x000fc60007ffe0ff */
[----:B------:R-:W5:Y:S02]  /*12f0*/  LDG.E R7, desc[UR10][R10.64+0x4] ;  /* 0x0000040a0a077981 */ /* 0x000f64000c1e1900 */
[C---:B------:R-:W-:Y:S02]  /*1300*/  IMAD.WIDE.U32 R26, R9.reuse, 0x4, R14 ;  /* 0x00000004091a7825 */ /* 0x040fe400078e000e */
[----:B------:R-:W5:Y:S04]  /*1310*/  LDG.E R24, desc[UR10][R10.64+0x8] ;  /* 0x0000080a0a187981 */ /* 0x000f68000c1e1900 */
[----:B------:R-:W5:Y:S01]  /*1320*/  LDG.E R23, desc[UR10][R26.64] ;  /* 0x0000000a1a177981 */ /* 0x000f62000c1e1900 */
[----:B------:R-:W-:-:S03]  /*1330*/  IMAD.IADD R28, R9, 0x1, R13 ;  /* 0x00000001091c7824 */ /* 0x000fc600078e020d */
[----:B------:R-:W5:Y:S01]  /*1340*/  LDG.E R9, desc[UR10][R10.64+0xc] ;  /* 0x00000c0a0a097981 */ /* 0x000f62000c1e1900 */
[----:B------:R-:W-:-:S05]  /*1350*/  IMAD.WIDE.U32 R16, R28, 0x4, R14 ;  /* 0x000000041c107825 */ /* 0x000fca00078e000e */
[----:B------:R0:W5:Y:S01]  /*1360*/  LDG.E R25, desc[UR10][R16.64] ;  /* 0x0000000a10197981 */ /* 0x000162000c1e1900 */
[----:B------:R-:W-:-:S04]  /*1370*/  IMAD.IADD R29, R28, 0x1, R13 ;  /* 0x000000011c1d7824 */ /* 0x000fc800078e020d */
[----:B--2---:R-:W-:-:S06]  /*1380*/  IMAD.WIDE.U32 R20, R29, 0x4, R14 ;  /* 0x000000041d147825 */ /* 0x004fcc00078e000e */
[----:B------:R2:W2:Y:S01]  /*1390*/  LDG.E R20, desc[UR10][R20.64] ;  /* 0x0000000a14147981 */ /* 0x0004a2000c1e1900 */
[----:B------:R-:W-:Y:S01]  /*13a0*/  IADD3 R8, PT, PT, R8, 0x4, RZ ;  /* 0x0000000408087810 */ /* 0x000fe20007ffe0ff */
[----:B----4-:R-:W-:-:S04]  /*13b0*/  FADD R28, -R3, R18 ;  /* 0x00000012031c7221 */ /* 0x010fc80000000100 */
[----:B------:R-:W-:-:S04]  /*13c0*/  FMUL R28, R28, 0.5 ;  /* 0x3f0000001c1c7820 */ /* 0x000fc80000400000 */
[----:B0-----:R-:W0:Y:S01]  /*13d0*/  F2F.F64.F32 R16, R28 ;  /* 0x0000001c00107310 */ /* 0x001e220000201800 */
[----:B---3--:R-:W-:-:S07]  /*13e0*/  FADD R26, -R19, R18 ;  /* 0x00000012131a7221 */ /* 0x008fce0000000100 */
[----:B------:R-:W3:Y:S01]  /*13f0*/  F2F.F64.F32 R10, R26 ;  /* 0x0000001a000a7310 */ /* 0x000ee20000201800 */
[----:B0-----:R-:W-:Y:S01]  /*1400*/  DSETP.MAX.AND P1, P2, RZ, R16, PT ;  /* 0x00000010ff00722a */ /* 0x001fe20003a2f000 */
[----:B------:R-:W-:Y:S02]  /*1410*/  IMAD.MOV.U32 R27, RZ, RZ, R17 ;  /* 0x000000ffff1b7224 */ /* 0x000fe400078e0011 */
[----:B------:R-:W-:Y:S02]  /*1420*/  HFMA2 R17, -RZ, RZ, 0, 0 ;  /* 0x00000000ff117431 */ /* 0x000fe400000001ff */
[----:B------:R-:W-:Y:S01]  /*1430*/  IMAD.MOV.U32 R18, RZ, RZ, RZ ;  /* 0x000000ffff127224 */ /* 0x000fe200078e00ff */
[----:B------:R-:W-:Y:S01]  /*1440*/  MOV R19, R16 ;  /* 0x0000001000137202 */ /* 0x000fe20000000f00 */
[----:B-----5:R-:W-:-:S03]  /*1450*/  FADD R16, -R3, R7 ;  /* 0x0000000703107221 */ /* 0x020fc60000000100 */
[----:B------:R-:W-:Y:S01]  /*1460*/  SEL R18, R18, R19, P1 ;  /* 0x0000001312127207 */ /* 0x000fe20000800000 */
[----:B------:R-:W-:Y:S01]  /*1470*/  FMUL R16, R16, 0.5 ;  /* 0x3f00000010107820 */ /* 0x000fe20000400000 */
[----:B------:R-:W-:Y:S02]  /*1480*/  FSEL R19, R17, R27, P1 ;  /* 0x0000001b11137208 */ /* 0x000fe40000800000 */
[----:B------:R-:W-:Y:S01]  /*1490*/  @P2 LOP3.LUT R19, R27, 0x80000, RZ, 0xfc, !PT ;  /* 0x000800001b132812 */ /* 0x000fe200078efcff */
[----:B---3--:R-:W-:Y:S02]  /*14a0*/  DSETP.MAX.AND P1, P2, RZ, R10, PT ;  /* 0x0000000aff00722a */ /* 0x008fe40003a2f000 */
[----:B------:R-:W0:Y:S01]  /*14b0*/  F2F.F64.F32 R16, R16 ;  /* 0x0000001000107310 */ /* 0x000e220000201800 */
[----:B------:R-:W-:Y:S02]  /*14c0*/  IMAD.MOV.U32 R28, RZ, RZ, R10 ;  /* 0x000000ffff1c7224 */ /* 0x000fe400078e000a */
[----:B------:R-:W-:Y:S01]  /*14d0*/  FADD R10, -R23, R7 ;  /* 0x00000007170a7221 */ /* 0x000fe20000000100 */
[----:B------:R-:W-:Y:S01]  /*14e0*/  IMAD.MOV.U32 R26, RZ, RZ, R11 ;  /* 0x000000ffff1a7224 */ /* 0x000fe200078e000b */
[----:B------:R-:W-:-:S04]  /*14f0*/  MOV R7, RZ ;  /* 0x000000ff00077202 */ /* 0x000fc80000000f00 */
[C---:B------:R-:W-:Y:S01]  /*1500*/  FSEL R23, R7.reuse, R26, P1 ;  /* 0x0000001a07177208 */ /* 0x040fe20000800000 */
[----:B--2---:R2:W-:Y:S02]  /*1510*/  F2F.F32.F64 R21, R18 ;  /* 0x0000001200157310 */ /* 0x0045e40000301000 */
[----:B------:R-:W-:Y:S02]  /*1520*/  @P2 LOP3.LUT R23, R26, 0x80000, RZ, 0xfc, !PT ;  /* 0x000800001a172812 */ /* 0x000fe400078efcff */
[----:B--2---:R-:W-:-:S03]  /*1530*/  SEL R18, R7, R28, P1 ;  /* 0x0000001c07127207 */ /* 0x004fc60000800000 */
[----:B------:R-:W-:Y:S01]  /*1540*/  IMAD.MOV.U32 R19, RZ, RZ, R23 ;  /* 0x000000ffff137224 */ /* 0x000fe200078e0017 */
[----:B0-----:R-:W-:Y:S01]  /*1550*/  DSETP.MAX.AND P1, P2, RZ, R16, PT ;  /* 0x00000010ff00722a */ /* 0x001fe20003a2f000 */
[----:B------:R-:W-:Y:S01]  /*1560*/  IMAD.MOV.U32 R23, RZ, RZ, R16 ;  /* 0x000000ffff177224 */ /* 0x000fe200078e0010 */
[----:B------:R-:W0:Y:S01]  /*1570*/  F2F.F64.F32 R10, R10 ;  /* 0x0000000a000a7310 */ /* 0x000e220000201800 */
[----:B------:R-:W-:Y:S01]  /*1580*/  IMAD.MOV.U32 R16, RZ, RZ, RZ ;  /* 0x000000ffff107224 */ /* 0x000fe200078e00ff */
[----:B------:R-:W-:Y:S01]  /*1590*/  MOV R26, R17 ;  /* 0x00000011001a7202 */ /* 0x000fe20000000f00 */
[----:B------:R-:W-:-:S05]  /*15a0*/  IMAD.MOV.U32 R17, RZ, RZ, RZ ;  /* 0x000000ffff117224 */ /* 0x000fca00078e00ff */
[----:B------:R2:W-:Y:S02]  /*15b0*/  F2F.F32.F64 R7, R18 ;  /* 0x0000001200077310 */ /* 0x0005e40000301000 */
[----:B--2---:R-:W-:Y:S01]  /*15c0*/  SEL R18, R16, R23, P1 ;  /* 0x0000001710127207 */ /* 0x004fe20000800000 */
[----:B------:R-:W-:-:S04]  /*15d0*/  FADD R16, -R3, R24 ;  /* 0x0000001803107221 */ /* 0x000fc80000000100 */
[----:B------:R-:W-:Y:S01]  /*15e0*/  FMUL R16, R16, 0.5 ;  /* 0x3f00000010107820 */ /* 0x000fe20000400000 */
[----:B------:R-:W-:Y:S02]  /*15f0*/  FSEL R23, R17, R26, P1 ;  /* 0x0000001a11177208 */ /* 0x000fe40000800000 */
[----:B------:R-:W-:Y:S01]  /*1600*/  @P2 LOP3.LUT R23, R26, 0x80000, RZ, 0xfc, !PT ;  /* 0x000800001a172812 */ /* 0x000fe200078efcff */
[----:B0-----:R-:W-:Y:S01]  /*1610*/  DSETP.MAX.AND P1, P2, RZ, R10, PT ;  /* 0x0000000aff00722a */ /* 0x001fe20003a2f000 */
[----:B------:R-:W-:Y:S01]  /*1620*/  IMAD.MOV.U32 R27, RZ, RZ, R10 ;  /* 0x000000ffff1b7224 */ /* 0x000fe200078e000a */
[----:B------:R-:W0:Y:S01]  /*1630*/  F2F.F64.F32 R16, R16 ;  /* 0x0000001000107310 */ /* 0x000e220000201800 */
[----:B------:R-:W-:Y:S01]  /*1640*/  IMAD.MOV.U32 R26, RZ, RZ, R11 ;  /* 0x000000ffff1a7224 */ /* 0x000fe200078e000b */
[----:B------:R-:W-:Y:S02]  /*1650*/  CS2R R10, SRZ ;  /* 0x00000000000a7805 */ /* 0x000fe4000001ff00 */
[----:B------:R-:W-:-:S04]  /*1660*/  MOV R19, R23 ;  /* 0x0000001700137202 */ /* 0x000fc80000000f00 */
[----:B------:R2:W-:Y:S02]  /*1670*/  F2F.F32.F64 R23, R18 ;  /* 0x0000001200177310 */ /* 0x0005e40000301000 */
[----:B--2---:R-:W-:Y:S01]  /*1680*/  SEL R18, R10, R27, P1 ;  /* 0x0000001b0a127207 */ /* 0x004fe20000800000 */
[----:B------:R-:W-:Y:S01]  /*1690*/  FADD R10, -R25, R24 ;  /* 0x00000018190a7221 */ /* 0x000fe20000000100 */
[----:B------:R-:W-:Y:S02]  /*16a0*/  FSEL R25, R11, R26, P1 ;  /* 0x0000001a0b197208 */ /* 0x000fe40000800000 */
[----:B------:R-:W-:Y:S01]  /*16b0*/  @P2 LOP3.LUT R25, R26, 0x80000, RZ, 0xfc, !PT ;  /* 0x000800001a192812 */ /* 0x000fe200078efcff */
[----:B0-----:R-:W-:Y:S02]  /*16c0*/  DSETP.MAX.AND P1, P2, RZ, R16, PT ;  /* 0x00000010ff00722a */ /* 0x001fe40003a2f000 */
[----:B------:R-:W0:Y:S01]  /*16d0*/  F2F.F64.F32 R10, R10 ;  /* 0x0000000a000a7310 */ /* 0x000e220000201800 */
[----:B------:R-:W-:Y:S01]  /*16e0*/  FADD R26, -R3, R9 ;  /* 0x00000009031a7221 */ /* 0x000fe20000000100 */
[----:B------:R-:W-:Y:S01]  /*16f0*/  MOV R19, R25 ;  /* 0x0000001900137202 */ /* 0x000fe20000000f00 */
[----:B------:R-:W-:-:S02]  /*1700*/  IMAD.MOV.U32 R25, RZ, RZ, RZ ;  /* 0x000000ffff197224 */ /* 0x000fc400078e00ff */
[----:B------:R-:W-:Y:S02]  /*1710*/  IMAD.MOV.U32 R28, RZ, RZ, R17 ;  /* 0x000000ffff1c7224 */ /* 0x000fe400078e0011 */
[----:B------:R-:W-:Y:S01]  /*1720*/  FMUL R27, R26, 0.5 ;  /* 0x3f0000001a1b7820 */ /* 0x000fe20000400000 */
[----:B------:R-:W-:Y:S01]  /*1730*/  IMAD.MOV.U32 R26, RZ, RZ, RZ ;  /* 0x000000ffff1a7224 */ /* 0x000fe200078e00ff */
[----:B------:R-:W-:Y:S01]  /*1740*/  MOV R29, R16 ;  /* 0x00000010001d7202 */ /* 0x000fe20000000f00 */
[----:B------:R2:W-:Y:S01]  /*1750*/  F2F.F32.F64 R24, R18 ;  /* 0x0000001200187310 */ /* 0x0005e20000301000 */
[----:B------:R-:W-:Y:S02]  /*1760*/  FSEL R25, R25, R28, P1 ;  /* 0x0000001c19197208 */ /* 0x000fe40000800000 */
[----:B------:R-:W-:-:S05]  /*1770*/  @P2 LOP3.LUT R25, R28, 0x80000, RZ, 0xfc, !PT ;  /* 0x000800001c192812 */ /* 0x000fca00078efcff */
[----:B------:R-:W3:Y:S01]  /*1780*/  F2F.F64.F32 R16, R27 ;  /* 0x0000001b00107310 */ /* 0x000ee20000201800 */
[----:B--2---:R-:W-:Y:S01]  /*1790*/  SEL R18, R26, R29, P1 ;  /* 0x0000001d1a127207 */ /* 0x004fe20000800000 */
[----:B0-----:R-:W-:Y:S01]  /*17a0*/  DSETP.MAX.AND P1, P2, RZ, R10, PT ;  /* 0x0000000aff00722a */ /* 0x001fe20003a2f000 */
[----:B------:R-:W-:Y:S01]  /*17b0*/  MOV R28, R10 ;  /* 0x0000000a001c7202 */ /* 0x000fe20000000f00 */
[----:B------:R-:W-:Y:S01]  /*17c0*/  FADD R10, -R20, R9 ;  /* 0x00000009140a7221 */ /* 0x000fe20000000100 */
[----:B------:R-:W-:Y:S02]  /*17d0*/  IMAD.MOV.U32 R26, RZ, RZ, R11 ;  /* 0x000000ffff1a7224 */ /* 0x000fe400078e000b */
[----:B------:R-:W-:Y:S02]  /*17e0*/  IMAD.MOV.U32 R9, RZ, RZ, RZ ;  /* 0x000000ffff097224 */ /* 0x000fe400078e00ff */
[----:B------:R-:W-:Y:S01]  /*17f0*/  IMAD.MOV.U32 R19, RZ, RZ, R25 ;  /* 0x000000ffff137224 */ /* 0x000fe200078e0019 */
[----:B------:R-:W0:Y:S02]  /*1800*/  F2F.F64.F32 R10, R10 ;  /* 0x0000000a000a7310 */ /* 0x000e240000201800 */
[----:B------:R-:W-:-:S04]  /*1810*/  FSEL R29, R9, R26, P1 ;  /* 0x0000001a091d7208 */ /* 0x000fc80000800000 */
[----:B------:R-:W-:Y:S02]  /*1820*/  @P2 LOP3.LUT R29, R26, 0x80000, RZ, 0xfc, !PT ;  /* 0x000800001a1d2812 */ /* 0x000fe400078efcff */
[----:B------:R2:W-:Y:S01]  /*1830*/  F2F.F32.F64 R25, R18 ;  /* 0x0000001200197310 */ /* 0x0005e20000301000 */
[----:B---3--:R-:W-:Y:S01]  /*1840*/  IMAD.MOV.U32 R27, RZ, RZ, R16 ;  /* 0x000000ffff1b7224 */ /* 0x008fe200078e0010 */
[----:B--2---:R-:W-:Y:S01]  /*1850*/  SEL R18, R9, R28, P1 ;  /* 0x0000001c09127207 */ /* 0x004fe20000800000 */
[----:B------:R-:W-:Y:S01]  /*1860*/  DSETP.MAX.AND P2, P1, RZ, R16, PT ;  /* 0x00000010ff00722a */ /* 0x000fe2000394f000 */
[----:B------:R-:W-:-:S05]  /*1870*/  IMAD.MOV.U32 R16, RZ, RZ, RZ ;  /* 0x000000ffff107224 */ /* 0x000fca00078e00ff */
[----:B------:R-:W-:Y:S02]  /*1880*/  FSEL R9, R9, R17, P2 ;  /* 0x0000001109097208 */ /* 0x000fe40001000000 */
[----:B------:R-:W-:Y:S01]  /*1890*/  SEL R16, R16, R27, P2 ;  /* 0x0000001b10107207 */ /* 0x000fe20001000000 */
[----:B0-----:R-:W-:-:S05]  /*18a0*/  DSETP.MAX.AND P2, P3, RZ, R10, PT ;  /* 0x0000000aff00722a */ /* 0x001fca0003b4f000 */
[----:B------:R-:W-:Y:S01]  /*18b0*/  @P1 LOP3.LUT R9, R17, 0x80000, RZ, 0xfc, !PT ;  /* 0x0008000011091812 */ /* 0x000fe200078efcff */
[----:B------:R-:W-:Y:S01]  /*18c0*/  IMAD.MOV.U32 R20, RZ, RZ, R11 ;  /* 0x000000ffff147224 */ /* 0x000fe200078e000b */
[----:B------:R-:W-:Y:S02]  /*18d0*/  MOV R19, R29 ;  /* 0x0000001d00137202 */ /* 0x000fe40000000f00 */
[----:B------:R-:W-:Y:S01]  /*18e0*/  MOV R17, R9 ;  /* 0x0000000900117202 */ /* 0x000fe20000000f00 */
[----:B------:R-:W-:Y:S01]  /*18f0*/  IMAD.MOV.U32 R9, RZ, RZ, RZ ;  /* 0x000000ffff097224 */ /* 0x000fe200078e00ff */
[----:B------:R0:W2:Y:S04]  /*1900*/  F2F.F32.F64 R18, R18 ;  /* 0x0000001200127310 */ /* 0x0000a80000301000 */
[----:B0-----:R-:W-:-:S02]  /*1910*/  FSEL R19, R9, R20, P2 ;  /* 0x0000001409137208 */ /* 0x001fc40001000000 */
[----:B------:R-:W-:Y:S02]  /*1920*/  @P3 LOP3.LUT R19, R20, 0x80000, RZ, 0xfc, !PT ;  /* 0x0008000014133812 */ /* 0x000fe400078efcff */
[----:B------:R-:W-:Y:S01]  /*1930*/  MOV R9, R10 ;  /* 0x0000000a00097202 */ /* 0x000fe20000000f00 */
[----:B------:R-:W-:Y:S02]  /*1940*/  IMAD.MOV.U32 R10, RZ, RZ, RZ ;  /* 0x000000ffff0a7224 */ /* 0x000fe400078e00ff */
[----:B------:R-:W-:-:S03]  /*1950*/  IMAD.MOV.U32 R11, RZ, RZ, R19 ;  /* 0x000000ffff0b7224 */ /* 0x000fc600078e0013 */
[----:B------:R-:W-:Y:S01]  /*1960*/  SEL R10, R10, R9, P2 ;  /* 0x000000090a0a7207 */ /* 0x000fe20001000000 */
[----:B------:R-:W-:Y:S01]  /*1970*/  F2F.F32.F64 R16, R16 ;  /* 0x0000001000107310 */ /* 0x000fe20000301000 */
[----:B------:R-:W-:-:S07]  /*1980*/  FMNMX R7, R21, R7, PT ;  /* 0x0000000715077209 */ /* 0x000fce0003800000 */
[----:B------:R-:W0:Y:S01]  /*1990*/  F2F.F32.F64 R11, R10 ;  /* 0x0000000a000b7310 */ /* 0x000e220000301000 */
[-C--:B-1----:R-:W-:Y:S02]  /*19a0*/  FMNMX3 R22, R22, R5.reuse, R7, !PT ;  /* 0x0000000516167276 */ /* 0x082fe40007800007 */
[----:B------:R-:W-:Y:S02]  /*19b0*/  FMNMX R23, R23, R24, PT ;  /* 0x0000001817177209 */ /* 0x000fe40003800000 */
[----:B--2---:R-:W-:Y:S02]  /*19c0*/  FMNMX R18, R25, R18, PT ;  /* 0x0000001219127209 */ /* 0x004fe40003800000 */
[----:B------:R-:W-:-:S04]  /*19d0*/  FMNMX3 R22, R22, R5, R23, !PT ;  /* 0x0000000516167276 */ /* 0x000fc80007800017 */
[----:B------:R-:W-:Y:S02]  /*19e0*/  FMNMX3 R22, R22, R5, R18, !PT ;  /* 0x0000000516167276 */ /* 0x000fe40007800012 */
[----:B0-----:R-:W-:-:S04]  /*19f0*/  FMNMX R16, R16, R11, PT ;  /* 0x0000000b10107209 */ /* 0x001fc80003800000 */
[----:B------:R-:W-:-:S07]  /*1a00*/  FMNMX3 R22, R22, R5, R16, !PT ;  /* 0x0000000516167276 */ /* 0x000fce0007800010 */
.L_x_4:
[----:B------:R-:W-:Y:S05]  /*1a10*/  @!P0 BRA `(.L_x_3) ;  /* 0x0000000400848947 */ /* 0x000fea0003800000 */
[----:B------:R-:W-:Y:S02]  /*1a20*/  ISETP.NE.AND P1, PT, R6, 0x1, PT ;  /* 0x000000010600780c */ /* 0x000fe40003f25270 */
[----:B------:R-:W-:-:S11]  /*1a30*/  LOP3.LUT P0, RZ, R12, 0x1, RZ, 0xc0, !PT ;  /* 0x000000010cff7812 */ /* 0x000fd6000780c0ff */
[----:B------:R-:W-:Y:S05]  /*1a40*/  @!P1 BRA `(.L_x_5) ;  /* 0x0000000000fc9947 */ /* 0x000fea0003800000 */
[----:B------:R-:W2:Y:S02]  /*1a50*/  LDC.64 R6, c[0x0][0x388] ;  /* 0x0000e200ff067b82 */ /* 0x000ea40000000a00 */
[----:B--2---:R-:W-:-:S05]  /*1a60*/  IMAD.WIDE.U32 R6, R8, 0x4, R6 ;  /* 0x0000000408067825 */ /* 0x004fca00078e0006 */
[----:B------:R-:W0:Y:S04]  /*1a70*/  LDG.E R16, desc[UR10][R6.64] ;  /* 0x0000000a06107981 */ /* 0x000e28000c1e1900 */
[----:B------:R-:W2:Y:S01]  /*1a80*/  LDG.E R12, desc[UR10][R6.64+0x4] ;  /* 0x0000040a060c7981 */ /* 0x000ea2000c1e1900 */
[----:B------:R-:W-:-:S04]  /*1a90*/  IMAD R9, R8, R13, R4 ;  /* 0x0000000d08097224 */ /* 0x000fc800078e0204 */
[----:B------:R-:W-:-:S06]  /*1aa0*/  IMAD.WIDE.U32 R18, R9, 0x4, R14 ;  /* 0x0000000409127825 */ /* 0x000fcc00078e000e */
[----:B------:R3:W4:Y:S01]  /*1ab0*/  LDG.E R19, desc[UR10][R18.64] ;  /* 0x0000000a12137981 */ /* 0x000722000c1e1900 */
[----:B------:R-:W-:-:S04]  /*1ac0*/  IMAD.IADD R21, R9, 0x1, R13 ;  /* 0x0000000109157824 */ /* 0x000fc800078e020d */
[----:B------:R-:W-:-:S05]  /*1ad0*/  IMAD.WIDE.U32 R20, R21, 0x4, R14 ;  /* 0x0000000415147825 */ /* 0x000fca00078e000e */
[----:B------:R5:W5:Y:S01]  /*1ae0*/  LDG.E R9, desc[UR10][R20.64] ;  /* 0x0000000a14097981 */ /* 0x000b62000c1e1900 */
[----:B---3--:R-:W-:Y:S02]  /*1af0*/  HFMA2 R18, -RZ, RZ, 0, 0 ;  /* 0x00000000ff127431 */ /* 0x008fe400000001ff */
[----:B------:R-:W-:Y:S02]  /*1b00*/  VIADD R8, R8, 0x2 ;  /* 0x0000000208087836 */ /* 0x000fe40000000000 */
[----:B0-----:R-:W-:-:S04]  /*1b10*/  FADD R10, -R3, R16 ;  /* 0x00000010030a7221 */ /* 0x001fc80000000100 */
[----:B------:R-:W-:Y:S01]  /*1b20*/  FMUL R10, R10, 0.5 ;  /* 0x3f0000000a0a7820 */ /* 0x000fe20000400000 */
[----:B--2---:R-:W-:-:S04]  /*1b30*/  FADD R17, -R3, R12 ;  /* 0x0000000c03117221 */ /* 0x004fc80000000100 */
[----:B------:R-:W-:Y:S01]  /*1b40*/  FMUL R6, R17, 0.5 ;  /* 0x3f00000011067820 */ /* 0x000fe20000400000 */
[----:B------:R-:W0:Y:S08]  /*1b50*/  F2F.F64.F32 R10, R10 ;  /* 0x0000000a000a7310 */ /* 0x000e300000201800 */
[----:B------:R-:W5:Y:S01]  /*1b60*/  F2F.F64.F32 R6, R6 ;  /* 0x0000000600067310 */ /* 0x000f620000201800 */
[----:B0-----:R-:W-:Y:S01]  /*1b70*/  DSETP.MAX.AND P1, P2, RZ, R10, PT ;  /* 0x0000000aff00722a */ /* 0x001fe20003a2f000 */
[----:B------:R-:W-:Y:S01]  /*1b80*/  MOV R23, R11 ;  /* 0x0000000b00177202 */ /* 0x000fe20000000f00 */
[----:B----4-:R-:W-:Y:S01]  /*1b90*/  FADD R11, -R19, R16 ;  /* 0x00000010130b7221 */ /* 0x010fe20000000100 */
[----:B------:R-:W-:-:S02]  /*1ba0*/  IMAD.MOV.U32 R16, RZ, RZ, RZ ;  /* 0x000000ffff107224 */ /* 0x000fc400078e00ff */
[----:B------:R-:W-:-:S03]  /*1bb0*/  IMAD.MOV.U32 R17, RZ, RZ, R10 ;  /* 0x000000ffff117224 */ /* 0x000fc600078e000a */
[C---:B------:R-:W-:Y:S01]  /*1bc0*/  FSEL R19, R16.reuse, R23, P1 ;  /* 0x0000001710137208 */ /* 0x040fe20000800000 */
[----:B------:R-:W0:Y:S01]  /*1bd0*/  F2F.F64.F32 R10, R11 ;  /* 0x0000000b000a7310 */ /* 0x000e220000201800 */
[----:B------:R-:W-:Y:S01]  /*1be0*/  SEL R16, R16, R17, P1 ;  /* 0x0000001110107207 */ /* 0x000fe20000800000 */
[----:B-----5:R-:W-:-:S03]  /*1bf0*/  IMAD.MOV.U32 R20, RZ, RZ, R7 ;  /* 0x000000ffff147224 */ /* 0x020fc600078e0007 */
[----:B------:R-:W-:Y:S01]  /*1c00*/  @P2 LOP3.LUT R19, R23, 0x80000, RZ, 0xfc, !PT ;  /* 0x0008000017132812 */ /* 0x000fe200078efcff */
[----:B------:R-:W-:Y:S01]  /*1c10*/  DSETP.MAX.AND P1, P2, RZ, R6, PT ;  /* 0x00000006ff00722a */ /* 0x000fe20003a2f000 */
[----:B------:R-:W-:-:S03]  /*1c20*/  IMAD.MOV.U32 R7, RZ, RZ, RZ ;  /* 0x000000ffff077224 */ /* 0x000fc600078e00ff */
[----:B------:R-:W-:Y:S01]  /*1c30*/  IMAD.MOV.U32 R17, RZ, RZ, R19 ;  /* 0x000000ffff117224 */ /* 0x000fe200078e0013 */
[----:B------:R-:W-:Y:S01]  /*1c40*/  MOV R19, R6 ;  /* 0x0000000600137202 */ /* 0x000fe20000000f00 */
[----:B------:R-:W-:Y:S01]  /*1c50*/  FADD R6, -R9, R12 ;  /* 0x0000000c09067221 */ /* 0x000fe20000000100 */
[----:B------:R-:W-:Y:S01]  /*1c60*/  FSEL R9, R7, R20, P1 ;  /* 0x0000001407097208 */ /* 0x000fe20000800000 */
[----:B------:R2:W-:Y:S01]  /*1c70*/  F2F.F32.F64 R16, R16 ;  /* 0x0000001000107310 */ /* 0x0005e20000301000 */
[----:B------:R-:W-:-:S05]  /*1c80*/  SEL R18, R18, R19, P1 ;  /* 0x0000001312127207 */ /* 0x000fca0000800000 */
[----:B------:R-:W-:Y:S01]  /*1c90*/  @P2 LOP3.LUT R9, R20, 0x80000, RZ, 0xfc, !PT ;  /* 0x0008000014092812 */ /* 0x000fe200078efcff */
[----:B0-----:R-:W-:Y:S01]  /*1ca0*/  DSETP.MAX.AND P2, P1, RZ, R10, PT ;  /* 0x0000000aff00722a */ /* 0x001fe2000394f000 */
[----:B------:R-:W0:Y:S01]  /*1cb0*/  F2F.F64.F32 R6, R6 ;  /* 0x0000000600067310 */ /* 0x000e220000201800 */
[----:B--2---:R-:W-:Y:S02]  /*1cc0*/  IMAD.MOV.U32 R17, RZ, RZ, R10 ;  /* 0x000000ffff117224 */ /* 0x004fe400078e000a */
[----:B------:R-:W-:Y:S01]  /*1cd0*/  IMAD.MOV.U32 R19, RZ, RZ, R9 ;  /* 0x000000ffff137224 */ /* 0x000fe200078e0009 */
[----:B------:R-:W-:Y:S01]  /*1ce0*/  MOV R9, RZ ;  /* 0x000000ff00097202 */ /* 0x000fe20000000f00 */
[----:B------:R-:W-:-:S03]  /*1cf0*/  IMAD.MOV.U32 R10, RZ, RZ, RZ ;  /* 0x000000ffff0a7224 */ /* 0x000fc600078e00ff */
[----:B------:R-:W-:Y:S01]  /*1d00*/  F2F.F32.F64 R18, R18 ;  /* 0x0000001200127310 */ /* 0x000fe20000301000 */
[----:B------:R-:W-:Y:S02]  /*1d10*/  FSEL R9, R9, R11, P2 ;  /* 0x0000000b09097208 */ /* 0x000fe40001000000 */
[----:B------:R-:W-:Y:S02]  /*1d20*/  SEL R10, R10, R17, P2 ;  /* 0x000000110a0a7207 */ /* 0x000fe40001000000 */
[----:B------:R-:W-:Y:S01]  /*1d30*/  @P1 LOP3.LUT R9, R11, 0x80000, RZ, 0xfc, !PT ;  /* 0x000800000b091812 */ /* 0x000fe200078efcff */
[----:B0-----:R-:W-:Y:S01]  /*1d40*/  DSETP.MAX.AND P2, P3, RZ, R6, PT ;  /* 0x00000006ff00722a */ /* 0x001fe20003b4f000 */
[----:B------:R-:W-:-:S03]  /*1d50*/  IMAD.MOV.U32 R12, RZ, RZ, R7 ;  /* 0x000000ffff0c7224 */ /* 0x000fc600078e0007 */
[----:B------:R-:W-:Y:S01]  /*1d60*/  IMAD.MOV.U32 R11, RZ, RZ, R9 ;  /* 0x000000ffff0b7224 */ /* 0x000fe200078e0009 */
[----:B------:R-:W-:-:S04]  /*1d70*/  MOV R9, RZ ;  /* 0x000000ff00097202 */ /* 0x000fc80000000f00 */
[----:B------:R-:W-:Y:S01]  /*1d80*/  FSEL R17, R9, R12, P2 ;  /* 0x0000000c09117208 */ /* 0x000fe20001000000 */
[----:B------:R-:W-:Y:S02]  /*1d90*/  IMAD.MOV.U32 R9, RZ, RZ, R6 ;  /* 0x000000ffff097224 */ /* 0x000fe400078e0006 */
[----:B------:R-:W-:Y:S01]  /*1da0*/  HFMA2 R6, -RZ, RZ, 0, 0 ;  /* 0x00000000ff067431 */ /* 0x000fe200000001ff */
[----:B------:R-:W0:Y:S01]  /*1db0*/  F2F.F32.F64 R11, R10 ;  /* 0x0000000a000b7310 */ /* 0x000e220000301000 */
[----:B------:R-:W-:-:S05]  /*1dc0*/  @P3 LOP3.LUT R17, R12, 0x80000, RZ, 0xfc, !PT ;  /* 0x000800000c113812 */ /* 0x000fca00078efcff */
[----:B------:R-:W-:Y:S01]  /*1dd0*/  IMAD.MOV.U32 R7, RZ, RZ, R17 ;  /* 0x000000ffff077224 */ /* 0x000fe200078e0011 */
[----:B------:R-:W-:-:S05]  /*1de0*/  SEL R6, R6, R9, P2 ;  /* 0x0000000906067207 */ /* 0x000fca0001000000 */
[----:B------:R-:W2:Y:S01]  /*1df0*/  F2F.F32.F64 R7, R6 ;  /* 0x0000000600077310 */ /* 0x000ea20000301000 */
[----:B0-----:R-:W-:-:S04]  /*1e00*/  FMNMX R16, R16, R11, PT ;  /* 0x0000000b10107209 */ /* 0x001fc80003800000 */
[----:B-1----:R-:W-:Y:S02]  /*1e10*/  FMNMX3 R16, R22, R5, R16, !PT ;  /* 0x0000000516107276 */ /* 0x002fe40007800010 */
[----:B--2---:R-:W-:-:S04]  /*1e20*/  FMNMX R18, R18, R7, PT ;  /* 0x0000000712127209 */ /* 0x004fc80003800000 */
[----:B------:R-:W-:-:S07]  /*1e30*/  FMNMX3 R22, R16, R5, R18, !PT ;  /* 0x0000000510167276 */ /* 0x000fce0007800012 */
.L_x_5:
[----:B------:R-:W-:Y:S05]  /*1e40*/  @!P0 BRA `(.L_x_3) ;  /* 0x0000000000788947 */ /* 0x000fea0003800000 */
[----:B0-----:R-:W0:Y:S01]  /*1e50*/  LDC.64 R10, c[0x0][0x388] ;  /* 0x0000e200ff0a7b82 */ /* 0x001e220000000a00 */
[----:B------:R-:W-:-:S04]  /*1e60*/  IMAD R7, R8, R13, R4 ;  /* 0x0000000d08077224 */ /* 0x000fc800078e0204 */
[----:B------:R-:W-:-:S06]  /*1e70*/  IMAD.WIDE.U32 R14, R7, 0x4, R14 ;  /* 0x00000004070e7825 */ /* 0x000fcc00078e000e */
[----:B------:R-:W2:Y:S01]  /*1e80*/  LDG.E R14, desc[UR10][R14.64] ;  /* 0x0000000a0e0e7981 */ /* 0x000ea2000c1e1900 */
[----:B0-----:R-:W-:-:S06]  /*1e90*/  IMAD.WIDE.U32 R10, R8, 0x4, R10 ;  /* 0x00000004080a7825 */ /* 0x001fcc00078e000a */
[----:B------:R-:W3:Y:S01]  /*1ea0*/  LDG.E R10, desc[UR10][R10.64] ;  /* 0x0000000a0a0a7981 */ /* 0x000ee2000c1e1900 */
[----:B------:R-:W-:Y:S01]  /*1eb0*/  MOV R12, RZ ;  /* 0x000000ff000c7202 */ /* 0x000fe20000000f00 */
[--C-:B---3--:R-:W-:Y:S01]  /*1ec0*/  FADD R6, -R3, R10.reuse ;  /* 0x0000000a03067221 */ /* 0x108fe20000000100 */
[----:B--2---:R-:W-:-:S03]  /*1ed0*/  FADD R8, -R14, R10 ;  /* 0x0000000a0e087221 */ /* 0x004fc60000000100 */
[----:B------:R-:W-:-:S03]  /*1ee0*/  FMUL R6, R6, 0.5 ;  /* 0x3f00000006067820 */ /* 0x000fc60000400000 */
[----:B------:R-:W0:Y:S08]  /*1ef0*/  F2F.F64.F32 R8, R8 ;  /* 0x0000000800087310 */ /* 0x000e300000201800 */
[----:B------:R-:W2:Y:S01]  /*1f00*/  F2F.F64.F32 R6, R6 ;  /* 0x0000000600067310 */ /* 0x000ea20000201800 */
[----:B0-----:R-:W-:Y:S01]  /*1f10*/  DSETP.MAX.AND P2, P3, RZ, R8, PT ;  /* 0x00000008ff00722a */ /* 0x001fe20003b4f000 */
[----:B------:R-:W-:Y:S01]  /*1f20*/  IMAD.MOV.U32 R17, RZ, RZ, R9 ;  /* 0x000000ffff117224 */ /* 0x000fe200078e0009 */
[----:B--2---:R-:W-:Y:S01]  /*1f30*/  DSETP.MAX.AND P0, P1, RZ, R6, PT ;  /* 0x00000006ff00722a */ /* 0x004fe2000390f000 */
[----:B------:R-:W-:Y:S01]  /*1f40*/  MOV R11, R6 ;  /* 0x00000006000b7202 */ /* 0x000fe20000000f00 */
[----:B------:R-:W-:-:S02]  /*1f50*/  IMAD.MOV.U32 R6, RZ, RZ, RZ ;  /* 0x000000ffff067224 */ /* 0x000fc400078e00ff */
[----:B------:R-:W-:Y:S01]  /*1f60*/  FSEL R19, R12, R17, P2 ;  /* 0x000000110c137208 */ /* 0x000fe20001000000 */
[----:B------:R-:W-:-:S07]  /*1f70*/  IMAD.MOV.U32 R9, RZ, RZ, RZ ;  /* 0x000000ffff097224 */ /* 0x000fce00078e00ff */
[----:B------:R-:W-:Y:S02]  /*1f80*/  @P3 LOP3.LUT R19, R17, 0x80000, RZ, 0xfc, !PT ;  /* 0x0008000011133812 */ /* 0x000fe400078efcff */
[C---:B------:R-:W-:Y:S02]  /*1f90*/  FSEL R15, R6.reuse, R7, P0 ;  /* 0x00000007060f7208 */ /* 0x040fe40000000000 */
[----:B------:R-:W-:Y:S01]  /*1fa0*/  SEL R8, R9, R8, P2 ;  /* 0x0000000809087207 */ /* 0x000fe20001000000 */
[----:B------:R-:W-:Y:S01]  /*1fb0*/  IMAD.MOV.U32 R9, RZ, RZ, R19 ;  /* 0x000000ffff097224 */ /* 0x000fe200078e0013 */
[----:B------:R-:W-:Y:S02]  /*1fc0*/  SEL R6, R6, R11, P0 ;  /* 0x0000000b06067207 */ /* 0x000fe40000000000 */
[----:B------:R-:W-:-:S04]  /*1fd0*/  @P1 LOP3.LUT R15, R7, 0x80000, RZ, 0xfc, !PT ;  /* 0x00080000070f1812 */ /* 0x000fc800078efcff */
[----:B------:R-:W-:Y:S01]  /*1fe0*/  MOV R7, R15 ;  /* 0x0000000f00077202 */ /* 0x000fe20000000f00 */
[----:B------:R-:W-:Y:S08]  /*1ff0*/  F2F.F32.F64 R9, R8 ;  /* 0x0000000800097310 */ /* 0x000ff00000301000 */
[----:B------:R-:W0:Y:S02]  /*2000*/  F2F.F32.F64 R6, R6 ;  /* 0x0000000600067310 */ /* 0x000e240000301000 */
[----:B0-----:R-:W-:-:S04]  /*2010*/  FMNMX R10, R6, R9, PT ;  /* 0x00000009060a7209 */ /* 0x001fc80003800000 */
[----:B-1----:R-:W-:-:S07]  /*2020*/  FMNMX3 R22, R22, R5, R10, !PT ;  /* 0x0000000516167276 */ /* 0x002fce000780000a */
.L_x_3:
[----:B------:R-:W-:Y:S01]  /*2030*/  VIADD R4, R4, 0x1 ;  /* 0x0000000104047836 */ /* 0x000fe20000000000 */
[----:B------:R-:W-:-:S04]  /*2040*/  FMNMX R2, R22, R2, PT ;  /* 0x0000000216027209 */ /* 0x000fc80003800000 */
[----:B------:R-:W-:-:S13]  /*2050*/  ISETP.NE.AND P0, PT, R4, R13, PT ;  /* 0x0000000d0400720c */ /* 0x000fda0003f05270 */
[----:B------:R-:W-:Y:S05]  /*2060*/  @P0 BRA `(.L_x_6) ;  /* 0xffffffe000440947 */ /* 0x000fea000383ffff */
.L_x_0:
[----:B-1----:R-:W1:Y:S02]  /*2070*/  LDC.64 R4, c[0x0][0x390] ;  /* 0x0000e400ff047b82 */ /* 0x002e640000000a00 */
[----:B-1----:R-:W-:-:S05]  /*2080*/  IMAD.WIDE.U32 R4, R0, 0x4, R4 ;  /* 0x0000000400047825 */ /* 0x002fca00078e0004 */
[----:B------:R-:W-:Y:S01]  /*2090*/  STG.E desc[UR10][R4.64], R2 ;  /* 0x0000000204007986 */ /* 0x000fe2000c10190a */
[----:B------:R-:W-:Y:S05]  /*20a0*/  EXIT ;  /* 0x000000000000794d */ /* 0x000fea0003800000 */
.L_x_7:
[----:B------:R-:W-:-:S00]  /*20b0*/  BRA `(.L_x_7) ;  /* 0xfffffffc00fc7947 */ /* 0x000fc0000383ffff */
[----:B------:R-:W-:-:S00]  /*20c0*/  NOP ;  /* 0x0000000000007918 */ /* 0x000fc00000000000 */
        /* <DEDUP_REMOVED lines=11> */
.L_x_8:


//--------------------- .nv.shared.reserved.0     --------------------------
	.section	.nv.shared.reserved.0,"aw",@nobits
	.weak		__nv_reservedSMEM_offset_0_alias
	.size		__nv_reservedSMEM_offset_0_alias, 0, 64
	.other		__nv_reservedSMEM_offset_0_alias,@"STO_CUDA_RESERVED_SHARED STV_DEFAULT"
__nv_reservedSMEM_offset_0_alias:
	.zero		0
	.zero		64


//--------------------- .nv.constant0._Z35computeChebyshevDistanceNablaKernelPfS_S_jjf --------------------------
	.section	.nv.constant0._Z35computeChebyshevDistanceNablaKernelPfS_S_jjf,"a",@progbits
	.sectionflags	@""
	.align	4
.nv.constant0._Z35computeChebyshevDistanceNablaKernelPfS_S_jjf:
	.zero		932


//--------------------- SYMBOLS --------------------------

	.type		.nv.reservedSmem.offset0,@object
	.size		.nv.reservedSmem.offset0,0x4
